//
// Generated by NVIDIA NVVM Compiler
//
// Compiler Build ID: CL-36424714
// Cuda compilation tools, release 13.0, V13.0.88
// Based on NVVM 20.0.0
//

.version 9.0
.target sm_100
.address_size 64

	// .globl	_Z14resize_nearestPKfPfiiii

.visible .entry _Z14resize_nearestPKfPfiiii(
	.param .u64 .ptr .align 1 _Z14resize_nearestPKfPfiiii_param_0,
	.param .u64 .ptr .align 1 _Z14resize_nearestPKfPfiiii_param_1,
	.param .u32 _Z14resize_nearestPKfPfiiii_param_2,
	.param .u32 _Z14resize_nearestPKfPfiiii_param_3,
	.param .u32 _Z14resize_nearestPKfPfiiii_param_4,
	.param .u32 _Z14resize_nearestPKfPfiiii_param_5
)
{
	.reg .pred 	%p<4>;
	.reg .b32 	%r<25>;
	.reg .b32 	%f<12>;
	.reg .b64 	%rd<9>;

	ld.param.u64 	%rd1, [_Z14resize_nearestPKfPfiiii_param_0];
	ld.param.u64 	%rd2, [_Z14resize_nearestPKfPfiiii_param_1];
	ld.param.u32 	%r3, [_Z14resize_nearestPKfPfiiii_param_2];
	ld.param.u32 	%r4, [_Z14resize_nearestPKfPfiiii_param_3];
	ld.param.u32 	%r5, [_Z14resize_nearestPKfPfiiii_param_4];
	ld.param.u32 	%r7, [_Z14resize_nearestPKfPfiiii_param_5];
	mov.u32 	%r8, %ctaid.x;
	mov.u32 	%r9, %ntid.x;
	mov.u32 	%r10, %tid.x;
	mad.lo.s32 	%r1, %r8, %r9, %r10;
	mov.u32 	%r11, %ctaid.y;
	mov.u32 	%r12, %ntid.y;
	mov.u32 	%r13, %tid.y;
	mad.lo.s32 	%r14, %r11, %r12, %r13;
	setp.ge.s32 	%p1, %r1, %r5;
	setp.ge.s32 	%p2, %r14, %r7;
	or.pred  	%p3, %p1, %p2;
	@%p3 bra 	$L__BB0_2;
	cvta.to.global.u64 	%rd3, %rd1;
	cvta.to.global.u64 	%rd4, %rd2;
	cvt.rn.f32.s32 	%f1, %r3;
	cvt.rn.f32.s32 	%f2, %r5;
	div.rn.f32 	%f3, %f1, %f2;
	cvt.rn.f32.s32 	%f4, %r4;
	cvt.rn.f32.u32 	%f5, %r7;
	div.rn.f32 	%f6, %f4, %f5;
	cvt.rn.f32.s32 	%f7, %r1;
	fma.rn.f32 	%f8, %f3, %f7, 0f3F000000;
	cvt.rzi.s32.f32 	%r15, %f8;
	cvt.rn.f32.u32 	%f9, %r14;
	fma.rn.f32 	%f10, %f6, %f9, 0f3F000000;
	cvt.rzi.s32.f32 	%r16, %f10;
	max.s32 	%r17, %r15, 0;
	add.s32 	%r18, %r3, -1;
	min.s32 	%r19, %r17, %r18;
	max.s32 	%r20, %r16, 0;
	add.s32 	%r21, %r4, -1;
	min.s32 	%r22, %r20, %r21;
	mad.lo.s32 	%r23, %r22, %r3, %r19;
	mul.wide.s32 	%rd5, %r23, 4;
	add.s64 	%rd6, %rd3, %rd5;
	ld.global.nc.f32 	%f11, [%rd6];
	mad.lo.s32 	%r24, %r5, %r14, %r1;
	mul.wide.s32 	%rd7, %r24, 4;
	add.s64 	%rd8, %rd4, %rd7;
	st.global.f32 	[%rd8], %f11;
$L__BB0_2:
	ret;

}
	// .globl	_Z15resize_bilinearPKfPfiiii
.visible .entry _Z15resize_bilinearPKfPfiiii(
	.param .u64 .ptr .align 1 _Z15resize_bilinearPKfPfiiii_param_0,
	.param .u64 .ptr .align 1 _Z15resize_bilinearPKfPfiiii_param_1,
	.param .u32 _Z15resize_bilinearPKfPfiiii_param_2,
	.param .u32 _Z15resize_bilinearPKfPfiiii_param_3,
	.param .u32 _Z15resize_bilinearPKfPfiiii_param_4,
	.param .u32 _Z15resize_bilinearPKfPfiiii_param_5
)
{
	.reg .pred 	%p<4>;
	.reg .b32 	%r<30>;
	.reg .b32 	%f<28>;
	.reg .b64 	%rd<15>;

	ld.param.u64 	%rd1, [_Z15resize_bilinearPKfPfiiii_param_0];
	ld.param.u64 	%rd2, [_Z15resize_bilinearPKfPfiiii_param_1];
	ld.param.u32 	%r3, [_Z15resize_bilinearPKfPfiiii_param_2];
	ld.param.u32 	%r4, [_Z15resize_bilinearPKfPfiiii_param_3];
	ld.param.u32 	%r5, [_Z15resize_bilinearPKfPfiiii_param_4];
	ld.param.u32 	%r7, [_Z15resize_bilinearPKfPfiiii_param_5];
	mov.u32 	%r8, %ctaid.x;
	mov.u32 	%r9, %ntid.x;
	mov.u32 	%r10, %tid.x;
	mad.lo.s32 	%r1, %r8, %r9, %r10;
	mov.u32 	%r11, %ctaid.y;
	mov.u32 	%r12, %ntid.y;
	mov.u32 	%r13, %tid.y;
	mad.lo.s32 	%r14, %r11, %r12, %r13;
	setp.ge.s32 	%p1, %r1, %r5;
	setp.ge.s32 	%p2, %r14, %r7;
	or.pred  	%p3, %p1, %p2;
	@%p3 bra 	$L__BB1_2;
	cvta.to.global.u64 	%rd3, %rd1;
	cvta.to.global.u64 	%rd4, %rd2;
	cvt.rn.f32.s32 	%f1, %r3;
	cvt.rn.f32.s32 	%f2, %r5;
	div.rn.f32 	%f3, %f1, %f2;
	cvt.rn.f32.s32 	%f4, %r4;
	cvt.rn.f32.u32 	%f5, %r7;
	div.rn.f32 	%f6, %f4, %f5;
	cvt.rn.f32.s32 	%f7, %r1;
	mul.f32 	%f8, %f3, %f7;
	cvt.rn.f32.u32 	%f9, %r14;
	mul.f32 	%f10, %f6, %f9;
	cvt.rzi.s32.f32 	%r15, %f8;
	cvt.rzi.s32.f32 	%r16, %f10;
	add.s32 	%r17, %r15, 1;
	add.s32 	%r18, %r3, -1;
	min.s32 	%r19, %r17, %r18;
	add.s32 	%r20, %r16, 1;
	add.s32 	%r21, %r4, -1;
	min.s32 	%r22, %r20, %r21;
	cvt.rn.f32.s32 	%f11, %r15;
	sub.f32 	%f12, %f8, %f11;
	cvt.rn.f32.s32 	%f13, %r16;
	sub.f32 	%f14, %f10, %f13;
	mul.lo.s32 	%r23, %r16, %r3;
	add.s32 	%r24, %r23, %r15;
	mul.wide.s32 	%rd5, %r24, 4;
	add.s64 	%rd6, %rd3, %rd5;
	ld.global.nc.f32 	%f15, [%rd6];
	add.s32 	%r25, %r23, %r19;
	mul.wide.s32 	%rd7, %r25, 4;
	add.s64 	%rd8, %rd3, %rd7;
	ld.global.nc.f32 	%f16, [%rd8];
	mul.lo.s32 	%r26, %r22, %r3;
	add.s32 	%r27, %r26, %r15;
	mul.wide.s32 	%rd9, %r27, 4;
	add.s64 	%rd10, %rd3, %rd9;
	ld.global.nc.f32 	%f17, [%rd10];
	add.s32 	%r28, %r26, %r19;
	mul.wide.s32 	%rd11, %r28, 4;
	add.s64 	%rd12, %rd3, %rd11;
	ld.global.nc.f32 	%f18, [%rd12];
	mov.f32 	%f19, 0f3F800000;
	sub.f32 	%f20, %f19, %f12;
	mul.f32 	%f21, %f12, %f16;
	fma.rn.f32 	%f22, %f20, %f15, %f21;
	mul.f32 	%f23, %f12, %f18;
	fma.rn.f32 	%f24, %f20, %f17, %f23;
	sub.f32 	%f25, %f19, %f14;
	mul.f32 	%f26, %f14, %f24;
	fma.rn.f32 	%f27, %f25, %f22, %f26;
	mad.lo.s32 	%r29, %r5, %r14, %r1;
	mul.wide.s32 	%rd13, %r29, 4;
	add.s64 	%rd14, %rd4, %rd13;
	st.global.f32 	[%rd14], %f27;
$L__BB1_2:
	ret;

}
	// .globl	_Z14resize_bicubicPKfPfiiii
.visible .entry _Z14resize_bicubicPKfPfiiii(
	.param .u64 .ptr .align 1 _Z14resize_bicubicPKfPfiiii_param_0,
	.param .u64 .ptr .align 1 _Z14resize_bicubicPKfPfiiii_param_1,
	.param .u32 _Z14resize_bicubicPKfPfiiii_param_2,
	.param .u32 _Z14resize_bicubicPKfPfiiii_param_3,
	.param .u32 _Z14resize_bicubicPKfPfiiii_param_4,
	.param .u32 _Z14resize_bicubicPKfPfiiii_param_5
)
{
	.reg .pred 	%p<20>;
	.reg .b32 	%r<49>;
	.reg .b32 	%f<119>;
	.reg .b64 	%rd<17>;

	ld.param.u32 	%r12, [_Z14resize_bicubicPKfPfiiii_param_2];
	ld.param.u32 	%r14, [_Z14resize_bicubicPKfPfiiii_param_4];
	ld.param.u32 	%r16, [_Z14resize_bicubicPKfPfiiii_param_5];
	mov.u32 	%r17, %ctaid.x;
	mov.u32 	%r18, %ntid.x;
	mov.u32 	%r19, %tid.x;
	mad.lo.s32 	%r1, %r17, %r18, %r19;
	mov.u32 	%r20, %ctaid.y;
	mov.u32 	%r21, %ntid.y;
	mov.u32 	%r22, %tid.y;
	mad.lo.s32 	%r23, %r20, %r21, %r22;
	setp.ge.s32 	%p1, %r1, %r14;
	setp.ge.s32 	%p2, %r23, %r16;
	or.pred  	%p3, %p1, %p2;
	@%p3 bra 	$L__BB2_4;
	ld.param.u32 	%r45, [_Z14resize_bicubicPKfPfiiii_param_3];
	cvt.rn.f32.s32 	%f19, %r12;
	cvt.rn.f32.s32 	%f20, %r14;
	div.rn.f32 	%f21, %f19, %f20;
	cvt.rn.f32.s32 	%f22, %r45;
	cvt.rn.f32.u32 	%f23, %r16;
	div.rn.f32 	%f24, %f22, %f23;
	cvt.rn.f32.s32 	%f25, %r1;
	mul.f32 	%f26, %f21, %f25;
	cvt.rn.f32.u32 	%f27, %r23;
	mul.f32 	%f28, %f24, %f27;
	cvt.rzi.s32.f32 	%r25, %f26;
	cvt.rzi.s32.f32 	%r48, %f28;
	cvt.rn.f32.s32 	%f29, %r25;
	sub.f32 	%f30, %f26, %f29;
	cvt.rn.f32.s32 	%f31, %r48;
	sub.f32 	%f1, %f28, %f31;
	add.s32 	%r26, %r12, -1;
	add.s32 	%r27, %r25, -1;
	min.s32 	%r28, %r26, %r27;
	max.s32 	%r4, %r28, 0;
	add.f32 	%f32, %f30, 0f3F800000;
	mul.f32 	%f33, %f32, %f32;
	mul.f32 	%f34, %f32, %f33;
	setp.lt.f32 	%p4, %f32, 0f00000000;
	neg.f32 	%f35, %f32;
	selp.f32 	%f2, %f35, %f32, %p4;
	mul.f32 	%f36, %f2, 0f41000000;
	mov.f32 	%f37, 0f40800000;
	sub.f32 	%f38, %f37, %f36;
	mul.f32 	%f39, %f33, 0f40A00000;
	add.f32 	%f40, %f39, %f38;
	sub.f32 	%f41, %f40, %f34;
	mul.f32 	%f3, %f41, 0f3F000000;
	mov.f32 	%f42, 0f40000000;
	sub.f32 	%f43, %f42, %f39;
	fma.rn.f32 	%f44, %f34, 0f40400000, %f43;
	mul.f32 	%f4, %f44, 0f3F000000;
	min.s32 	%r29, %r26, %r25;
	max.s32 	%r5, %r29, 0;
	mul.f32 	%f45, %f30, %f30;
	mul.f32 	%f46, %f30, %f45;
	setp.lt.f32 	%p5, %f30, 0f00000000;
	neg.f32 	%f47, %f30;
	selp.f32 	%f5, %f47, %f30, %p5;
	mul.f32 	%f48, %f5, 0f41000000;
	sub.f32 	%f49, %f37, %f48;
	mul.f32 	%f50, %f45, 0f40A00000;
	add.f32 	%f51, %f50, %f49;
	sub.f32 	%f52, %f51, %f46;
	mul.f32 	%f6, %f52, 0f3F000000;
	sub.f32 	%f53, %f42, %f50;
	fma.rn.f32 	%f54, %f46, 0f40400000, %f53;
	mul.f32 	%f7, %f54, 0f3F000000;
	add.s32 	%r30, %r25, 1;
	min.s32 	%r31, %r26, %r30;
	max.s32 	%r6, %r31, 0;
	add.f32 	%f55, %f30, 0fBF800000;
	mul.f32 	%f56, %f55, %f55;
	mul.f32 	%f57, %f55, %f56;
	setp.lt.f32 	%p6, %f55, 0f00000000;
	neg.f32 	%f58, %f55;
	selp.f32 	%f8, %f58, %f55, %p6;
	mul.f32 	%f59, %f8, 0f41000000;
	sub.f32 	%f60, %f37, %f59;
	mul.f32 	%f61, %f56, 0f40A00000;
	add.f32 	%f62, %f61, %f60;
	sub.f32 	%f63, %f62, %f57;
	mul.f32 	%f9, %f63, 0f3F000000;
	sub.f32 	%f64, %f42, %f61;
	fma.rn.f32 	%f65, %f57, 0f40400000, %f64;
	mul.f32 	%f10, %f65, 0f3F000000;
	add.s32 	%r32, %r25, 2;
	min.s32 	%r33, %r26, %r32;
	max.s32 	%r7, %r33, 0;
	add.f32 	%f66, %f30, 0fC0000000;
	mul.f32 	%f67, %f66, %f66;
	mul.f32 	%f68, %f66, %f67;
	setp.lt.f32 	%p7, %f66, 0f00000000;
	neg.f32 	%f69, %f66;
	selp.f32 	%f11, %f69, %f66, %p7;
	mul.f32 	%f70, %f11, 0f41000000;
	sub.f32 	%f71, %f37, %f70;
	mul.f32 	%f72, %f67, 0f40A00000;
	add.f32 	%f73, %f72, %f71;
	sub.f32 	%f74, %f73, %f68;
	mul.f32 	%f12, %f74, 0f3F000000;
	sub.f32 	%f75, %f42, %f72;
	fma.rn.f32 	%f76, %f68, 0f40400000, %f75;
	mul.f32 	%f13, %f76, 0f3F000000;
	mov.f32 	%f117, 0f00000000;
	mov.b32 	%r47, -4;
	mov.f32 	%f118, %f117;
$L__BB2_2:
	ld.param.u32 	%r46, [_Z14resize_bicubicPKfPfiiii_param_3];
	ld.param.u64 	%rd15, [_Z14resize_bicubicPKfPfiiii_param_0];
	setp.geu.f32 	%p8, %f11, 0f40000000;
	setp.lt.f32 	%p9, %f11, 0f3F800000;
	setp.geu.f32 	%p10, %f8, 0f40000000;
	setp.lt.f32 	%p11, %f8, 0f3F800000;
	setp.geu.f32 	%p12, %f5, 0f40000000;
	setp.lt.f32 	%p13, %f5, 0f3F800000;
	setp.geu.f32 	%p14, %f2, 0f40000000;
	setp.lt.f32 	%p15, %f2, 0f3F800000;
	add.s32 	%r34, %r47, 3;
	add.s32 	%r35, %r48, -1;
	add.s32 	%r36, %r46, -1;
	min.s32 	%r37, %r36, %r35;
	max.s32 	%r38, %r37, 0;
	cvt.rn.f32.s32 	%f77, %r34;
	sub.f32 	%f78, %f1, %f77;
	mul.f32 	%f79, %f78, %f78;
	mul.f32 	%f80, %f78, %f79;
	setp.lt.f32 	%p16, %f78, 0f00000000;
	neg.f32 	%f81, %f78;
	selp.f32 	%f82, %f81, %f78, %p16;
	setp.lt.f32 	%p17, %f82, 0f3F800000;
	setp.geu.f32 	%p18, %f82, 0f40000000;
	fma.rn.f32 	%f83, %f82, 0fC1000000, 0f40800000;
	mul.f32 	%f84, %f79, 0f40A00000;
	add.f32 	%f85, %f84, %f83;
	sub.f32 	%f86, %f85, %f80;
	mul.f32 	%f87, %f86, 0f3F000000;
	mov.f32 	%f88, 0f40000000;
	sub.f32 	%f89, %f88, %f84;
	fma.rn.f32 	%f90, %f80, 0f40400000, %f89;
	mul.f32 	%f91, %f90, 0f3F000000;
	mul.lo.s32 	%r39, %r38, %r12;
	selp.f32 	%f92, 0f00000000, %f3, %p14;
	selp.f32 	%f93, %f4, %f92, %p15;
	selp.f32 	%f94, 0f00000000, %f87, %p18;
	selp.f32 	%f95, %f91, %f94, %p17;
	mul.f32 	%f96, %f93, %f95;
	add.s32 	%r40, %r4, %r39;
	cvta.to.global.u64 	%rd3, %rd15;
	mul.wide.s32 	%rd4, %r40, 4;
	add.s64 	%rd5, %rd3, %rd4;
	ld.global.nc.f32 	%f97, [%rd5];
	fma.rn.f32 	%f98, %f97, %f96, %f118;
	add.f32 	%f99, %f117, %f96;
	selp.f32 	%f100, 0f00000000, %f6, %p12;
	selp.f32 	%f101, %f7, %f100, %p13;
	mul.f32 	%f102, %f101, %f95;
	add.s32 	%r41, %r5, %r39;
	mul.wide.s32 	%rd6, %r41, 4;
	add.s64 	%rd7, %rd3, %rd6;
	ld.global.nc.f32 	%f103, [%rd7];
	fma.rn.f32 	%f104, %f103, %f102, %f98;
	add.f32 	%f105, %f99, %f102;
	selp.f32 	%f106, 0f00000000, %f9, %p10;
	selp.f32 	%f107, %f10, %f106, %p11;
	mul.f32 	%f108, %f107, %f95;
	add.s32 	%r42, %r6, %r39;
	mul.wide.s32 	%rd8, %r42, 4;
	add.s64 	%rd9, %rd3, %rd8;
	ld.global.nc.f32 	%f109, [%rd9];
	fma.rn.f32 	%f110, %f109, %f108, %f104;
	add.f32 	%f111, %f105, %f108;
	selp.f32 	%f112, 0f00000000, %f12, %p8;
	selp.f32 	%f113, %f13, %f112, %p9;
	mul.f32 	%f114, %f113, %f95;
	add.s32 	%r43, %r7, %r39;
	mul.wide.s32 	%rd10, %r43, 4;
	add.s64 	%rd11, %rd3, %rd10;
	ld.global.nc.f32 	%f115, [%rd11];
	fma.rn.f32 	%f118, %f115, %f114, %f110;
	add.f32 	%f117, %f111, %f114;
	add.s32 	%r48, %r48, 1;
	add.s32 	%r47, %r47, 1;
	setp.ne.s32 	%p19, %r47, 0;
	@%p19 bra 	$L__BB2_2;
	ld.param.u64 	%rd16, [_Z14resize_bicubicPKfPfiiii_param_1];
	div.rn.f32 	%f116, %f118, %f117;
	mad.lo.s32 	%r44, %r14, %r23, %r1;
	cvta.to.global.u64 	%rd12, %rd16;
	mul.wide.s32 	%rd13, %r44, 4;
	add.s64 	%rd14, %rd12, %rd13;
	st.global.f32 	[%rd14], %f116;
$L__BB2_4:
	ret;

}
	// .globl	_Z14resize_textureyPfii
.visible .entry _Z14resize_textureyPfii(
	.param .u64 _Z14resize_textureyPfii_param_0,
	.param .u64 .ptr .align 1 _Z14resize_textureyPfii_param_1,
	.param .u32 _Z14resize_textureyPfii_param_2,
	.param .u32 _Z14resize_textureyPfii_param_3
)
{
	.reg .pred 	%p<4>;
	.reg .b32 	%r<14>;
	.reg .b32 	%f<13>;
	.reg .b64 	%rd<6>;

	ld.param.u64 	%rd1, [_Z14resize_textureyPfii_param_0];
	ld.param.u64 	%rd2, [_Z14resize_textureyPfii_param_1];
	ld.param.u32 	%r3, [_Z14resize_textureyPfii_param_2];
	ld.param.u32 	%r5, [_Z14resize_textureyPfii_param_3];
	mov.u32 	%r6, %ctaid.x;
	mov.u32 	%r7, %ntid.x;
	mov.u32 	%r8, %tid.x;
	mad.lo.s32 	%r1, %r6, %r7, %r8;
	mov.u32 	%r9, %ctaid.y;
	mov.u32 	%r10, %ntid.y;
	mov.u32 	%r11, %tid.y;
	mad.lo.s32 	%r12, %r9, %r10, %r11;
	setp.ge.s32 	%p1, %r1, %r3;
	setp.ge.s32 	%p2, %r12, %r5;
	or.pred  	%p3, %p1, %p2;
	@%p3 bra 	$L__BB3_2;
	cvta.to.global.u64 	%rd3, %rd2;
	cvt.rn.f32.s32 	%f1, %r1;
	add.f32 	%f2, %f1, 0f3F000000;
	cvt.rn.f32.s32 	%f3, %r3;
	div.rn.f32 	%f4, %f2, %f3;
	cvt.rn.f32.u32 	%f5, %r12;
	add.f32 	%f6, %f5, 0f3F000000;
	cvt.rn.f32.u32 	%f7, %r5;
	div.rn.f32 	%f8, %f6, %f7;
	tex.2d.v4.f32.f32 	{%f9, %f10, %f11, %f12}, [%rd1, {%f4, %f8}];
	mad.lo.s32 	%r13, %r3, %r12, %r1;
	mul.wide.s32 	%rd4, %r13, 4;
	add.s64 	%rd5, %rd3, %rd4;
	st.global.f32 	[%rd5], %f9;
$L__BB3_2:
	ret;

}


// ===== COMPILED SASS (sm_100) =====

	.target	sm_100

	.elftype	@"ET_EXEC"


//--------------------- .note.nv.tkinfo           --------------------------
	.section	.note.nv.tkinfo,"",@"SHT_NOTE"
	.sectionflags	@"SHF_NOTE_NV_TKINFO"
	.tkinfo
        /*0018*/ 	.word	0x00000002
        /*0030*/ 	.string	""
        /*0030*/ 	.string	"ptxas"
        /*0030*/ 	.string	"Cuda compilation tools, release 13.0, V13.0.88"
        /*0030*/ 	.string	"Build cuda_13.0.r13.0/compiler.36424714_0"
        /*0030*/ 	.string	"-arch sm_100 -m 64 "



//--------------------- .note.nv.cuinfo           --------------------------
	.section	.note.nv.cuinfo,"",@"SHT_NOTE"
	.sectionflags	@"SHF_NOTE_NV_CUINFO"
        /*0018*/ 	.short	0x0002
        /*001a*/ 	.short	0x0064
        /*001c*/ 	.short	0x0082
	.zero		2


//--------------------- .nv.info                  --------------------------
	.section	.nv.info,"",@"SHT_CUDA_INFO"
	.align	4


	//----- nvinfo : EIATTR_REGCOUNT
	.align		4
        /*0000*/ 	.byte	0x04, 0x2f
        /*0002*/ 	.short	(.L_1 - .L_0)
	.align		4
.L_0:
        /*0004*/ 	.word	index@(_Z14resize_nearestPKfPfiiii)
        /*0008*/ 	.word	0x00000011


	//----- nvinfo : EIATTR_FRAME_SIZE
	.align		4
.L_1:
        /*000c*/ 	.byte	0x04, 0x11
        /*000e*/ 	.short	(.L_3 - .L_2)
	.align		4
.L_2:
        /*0010*/ 	.word	index@($__internal_3_$__cuda_sm3x_div_rn_noftz_f32_slowpath)
        /*0014*/ 	.word	0x00000000


	//----- nvinfo : EIATTR_FRAME_SIZE
	.align		4
.L_3:
        /*0018*/ 	.byte	0x04, 0x11
        /*001a*/ 	.short	(.L_5 - .L_4)
	.align		4
.L_4:
        /*001c*/ 	.word	index@(_Z14resize_nearestPKfPfiiii)
        /*0020*/ 	.word	0x00000000


	//----- nvinfo : EIATTR_REGCOUNT
	.align		4
.L_5:
        /*0024*/ 	.byte	0x04, 0x2f
        /*0026*/ 	.short	(.L_7 - .L_6)
	.align		4
.L_6:
        /*0028*/ 	.word	index@(_Z15resize_bilinearPKfPfiiii)
        /*002c*/ 	.word	0x00000016


	//----- nvinfo : EIATTR_FRAME_SIZE
	.align		4
.L_7:
        /*0030*/ 	.byte	0x04, 0x11
        /*0032*/ 	.short	(.L_9 - .L_8)
	.align		4
.L_8:
        /*0034*/ 	.word	index@($__internal_2_$__cuda_sm3x_div_rn_noftz_f32_slowpath)
        /*0038*/ 	.word	0x00000000


	//----- nvinfo : EIATTR_FRAME_SIZE
	.align		4
.L_9:
        /*003c*/ 	.byte	0x04, 0x11
        /*003e*/ 	.short	(.L_11 - .L_10)
	.align		4
.L_10:
        /*0040*/ 	.word	index@(_Z15resize_bilinearPKfPfiiii)
        /*0044*/ 	.word	0x00000000


	//----- nvinfo : EIATTR_REGCOUNT
	.align		4
.L_11:
        /*0048*/ 	.byte	0x04, 0x2f
        /*004a*/ 	.short	(.L_13 - .L_12)
	.align		4
.L_12:
        /*004c*/ 	.word	index@(_Z14resize_bicubicPKfPfiiii)
        /*0050*/ 	.word	0x00000020


	//----- nvinfo : EIATTR_FRAME_SIZE
	.align		4
.L_13:
        /*0054*/ 	.byte	0x04, 0x11
        /*0056*/ 	.short	(.L_15 - .L_14)
	.align		4
.L_14:
        /*0058*/ 	.word	index@($__internal_1_$__cuda_sm3x_div_rn_noftz_f32_slowpath)
        /*005c*/ 	.word	0x00000000


	//----- nvinfo : EIATTR_FRAME_SIZE
	.align		4
.L_15:
        /*0060*/ 	.byte	0x04, 0x11
        /*0062*/ 	.short	(.L_17 - .L_16)
	.align		4
.L_16:
        /*0064*/ 	.word	index@(_Z14resize_bicubicPKfPfiiii)
        /*0068*/ 	.word	0x00000000


	//----- nvinfo : EIATTR_REGCOUNT
	.align		4
.L_17:
        /*006c*/ 	.byte	0x04, 0x2f
        /*006e*/ 	.short	(.L_19 - .L_18)
	.align		4
.L_18:
        /*0070*/ 	.word	index@(_Z14resize_textureyPfii)
        /*0074*/ 	.word	0x00000011


	//----- nvinfo : EIATTR_FRAME_SIZE
	.align		4
.L_19:
        /*0078*/ 	.byte	0x04, 0x11
        /*007a*/ 	.short	(.L_21 - .L_20)
	.align		4
.L_20:
        /*007c*/ 	.word	index@($__internal_0_$__cuda_sm3x_div_rn_noftz_f32_slowpath)
        /*0080*/ 	.word	0x00000000


	//----- nvinfo : EIATTR_FRAME_SIZE
	.align		4
.L_21:
        /*0084*/ 	.byte	0x04, 0x11
        /*0086*/ 	.short	(.L_23 - .L_22)
	.align		4
.L_22:
        /*0088*/ 	.word	index@(_Z14resize_textureyPfii)
        /*008c*/ 	.word	0x00000000


	//----- nvinfo : EIATTR_MIN_STACK_SIZE
	.align		4
.L_23:
        /*0090*/ 	.byte	0x04, 0x12
        /*0092*/ 	.short	(.L_25 - .L_24)
	.align		4
.L_24:
        /*0094*/ 	.word	index@(_Z14resize_textureyPfii)
        /*0098*/ 	.word	0x00000000


	//----- nvinfo : EIATTR_MIN_STACK_SIZE
	.align		4
.L_25:
        /*009c*/ 	.byte	0x04, 0x12
        /*009e*/ 	.short	(.L_27 - .L_26)
	.align		4
.L_26:
        /*00a0*/ 	.word	index@(_Z14resize_bicubicPKfPfiiii)
        /*00a4*/ 	.word	0x00000000


	//----- nvinfo : EIATTR_MIN_STACK_SIZE
	.align		4
.L_27:
        /*00a8*/ 	.byte	0x04, 0x12
        /*00aa*/ 	.short	(.L_29 - .L_28)
	.align		4
.L_28:
        /*00ac*/ 	.word	index@(_Z15resize_bilinearPKfPfiiii)
        /*00b0*/ 	.word	0x00000000


	//----- nvinfo : EIATTR_MIN_STACK_SIZE
	.align		4
.L_29:
        /*00b4*/ 	.byte	0x04, 0x12
        /*00b6*/ 	.short	(.L_31 - .L_30)
	.align		4
.L_30:
        /*00b8*/ 	.word	index@(_Z14resize_nearestPKfPfiiii)
        /*00bc*/ 	.word	0x00000000
.L_31:


//--------------------- .nv.compat                --------------------------
	.section	.nv.compat,"",@"SHT_CUDA_COMPAT_INFO"
	.align	4
        /*0000*/ 	.byte	0x02, 0x09, 0x00, 0x00, 0x02, 0x02, 0x02, 0x00, 0x02, 0x05, 0x05, 0x00, 0x03, 0x07, 0x01, 0x01
        /*0010*/ 	.byte	0x02, 0x03, 0x00, 0x00, 0x02, 0x06, 0x01, 0x00, 0x04, 0x0b, 0x08, 0x00, 0x01, 0x00, 0x00, 0x00
        /*0020*/ 	.byte	0x00, 0x00, 0x00, 0x00


//--------------------- .nv.info._Z14resize_textureyPfii --------------------------
	.section	.nv.info._Z14resize_textureyPfii,"",@"SHT_CUDA_INFO"
	.sectionflags	@""
	.align	4


	//----- nvinfo : EIATTR_CUDA_API_VERSION
	.align		4
        /*0000*/ 	.byte	0x04, 0x37
        /*0002*/ 	.short	(.L_33 - .L_32)
.L_32:
        /*0004*/ 	.word	0x00000082


	//----- nvinfo : EIATTR_KPARAM_INFO
	.align		4
.L_33:
        /*0008*/ 	.byte	0x04, 0x17
        /*000a*/ 	.short	(.L_35 - .L_34)
.L_34:
        /*000c*/ 	.word	0x00000000
        /*0010*/ 	.short	0x0003
        /*0012*/ 	.short	0x0014
        /*0014*/ 	.byte	0x00, 0xf0, 0x11, 0x00


	//----- nvinfo : EIATTR_KPARAM_INFO
	.align		4
.L_35:
        /*0018*/ 	.byte	0x04, 0x17
        /*001a*/ 	.short	(.L_37 - .L_36)
.L_36:
        /*001c*/ 	.word	0x00000000
        /*0020*/ 	.short	0x0002
        /*0022*/ 	.short	0x0010
        /*0024*/ 	.byte	0x00, 0xf0, 0x11, 0x00


	//----- nvinfo : EIATTR_KPARAM_INFO
	.align		4
.L_37:
        /*0028*/ 	.byte	0x04, 0x17
        /*002a*/ 	.short	(.L_39 - .L_38)
.L_38:
        /*002c*/ 	.word	0x00000000
        /*0030*/ 	.short	0x0001
        /*0032*/ 	.short	0x0008
        /*0034*/ 	.byte	0x00, 0xf5, 0x21, 0x00


	//----- nvinfo : EIATTR_KPARAM_INFO
	.align		4
.L_39:
        /*0038*/ 	.byte	0x04, 0x17
        /*003a*/ 	.short	(.L_41 - .L_40)
.L_40:
        /*003c*/ 	.word	0x00000000
        /*0040*/ 	.short	0x0000
        /*0042*/ 	.short	0x0000
        /*0044*/ 	.byte	0x00, 0xf0, 0x21, 0x00


	//----- nvinfo : EIATTR_SPARSE_MMA_MASK
	.align		4
.L_41:
        /*0048*/ 	.byte	0x03, 0x50
        /*004a*/ 	.short	0x0000


	//----- nvinfo : EIATTR_MAXREG_COUNT
	.align		4
        /*004c*/ 	.byte	0x03, 0x1b
        /*004e*/ 	.short	0x00ff


	//----- nvinfo : EIATTR_MERCURY_ISA_VERSION
	.align		4
        /*0050*/ 	.byte	0x03, 0x5f
        /*0052*/ 	.short	0x0101


	//----- nvinfo : EIATTR_VRC_CTA_INIT_COUNT
	.align		4
        /*0054*/ 	.byte	0x02, 0x4a
	.zero		1
	.zero		1


	//----- nvinfo : EIATTR_EXIT_INSTR_OFFSETS
	.align		4
        /*0058*/ 	.byte	0x04, 0x1c
        /*005a*/ 	.short	(.L_43 - .L_42)


	//   ....[0]....
.L_42:
        /*005c*/ 	.word	0x000000c0


	//   ....[1]....
        /*0060*/ 	.word	0x00000390


	//----- nvinfo : EIATTR_CRS_STACK_SIZE
	.align		4
.L_43:
        /*0064*/ 	.byte	0x04, 0x1e
        /*0066*/ 	.short	(.L_45 - .L_44)
.L_44:
        /*0068*/ 	.word	0x00000000


	//----- nvinfo : EIATTR_CBANK_PARAM_SIZE
	.align		4
.L_45:
        /*006c*/ 	.byte	0x03, 0x19
        /*006e*/ 	.short	0x0018


	//----- nvinfo : EIATTR_PARAM_CBANK
	.align		4
        /*0070*/ 	.byte	0x04, 0x0a
        /*0072*/ 	.short	(.L_47 - .L_46)
	.align		4
.L_46:
        /*0074*/ 	.word	index@(.nv.constant0._Z14resize_textureyPfii)
        /*0078*/ 	.short	0x0380
        /*007a*/ 	.short	0x0018


	//----- nvinfo : EIATTR_SW_WAR
	.align		4
.L_47:
        /*007c*/ 	.byte	0x04, 0x36
        /*007e*/ 	.short	(.L_49 - .L_48)
.L_48:
        /*0080*/ 	.word	0x00000008
.L_49:


//--------------------- .nv.info._Z14resize_bicubicPKfPfiiii --------------------------
	.section	.nv.info._Z14resize_bicubicPKfPfiiii,"",@"SHT_CUDA_INFO"
	.sectionflags	@""
	.align	4


	//----- nvinfo : EIATTR_CUDA_API_VERSION
	.align		4
        /*0000*/ 	.byte	0x04, 0x37
        /*0002*/ 	.short	(.L_51 - .L_50)
.L_50:
        /*0004*/ 	.word	0x00000082


	//----- nvinfo : EIATTR_KPARAM_INFO
	.align		4
.L_51:
        /*0008*/ 	.byte	0x04, 0x17
        /*000a*/ 	.short	(.L_53 - .L_52)
.L_52:
        /*000c*/ 	.word	0x00000000
        /*0010*/ 	.short	0x0005
        /*0012*/ 	.short	0x001c
        /*0014*/ 	.byte	0x00, 0xf0, 0x11, 0x00


	//----- nvinfo : EIATTR_KPARAM_INFO
	.align		4
.L_53:
        /*0018*/ 	.byte	0x04, 0x17
        /*001a*/ 	.short	(.L_55 - .L_54)
.L_54:
        /*001c*/ 	.word	0x00000000
        /*0020*/ 	.short	0x0004
        /*0022*/ 	.short	0x0018
        /*0024*/ 	.byte	0x00, 0xf0, 0x11, 0x00


	//----- nvinfo : EIATTR_KPARAM_INFO
	.align		4
.L_55:
        /*0028*/ 	.byte	0x04, 0x17
        /*002a*/ 	.short	(.L_57 - .L_56)
.L_56:
        /*002c*/ 	.word	0x00000000
        /*0030*/ 	.short	0x0003
        /*0032*/ 	.short	0x0014
        /*0034*/ 	.byte	0x00, 0xf0, 0x11, 0x00


	//----- nvinfo : EIATTR_KPARAM_INFO
	.align		4
.L_57:
        /*0038*/ 	.byte	0x04, 0x17
        /*003a*/ 	.short	(.L_59 - .L_58)
.L_58:
        /*003c*/ 	.word	0x00000000
        /*0040*/ 	.short	0x0002
        /*0042*/ 	.short	0x0010
        /*0044*/ 	.byte	0x00, 0xf0, 0x11, 0x00


	//----- nvinfo : EIATTR_KPARAM_INFO
	.align		4
.L_59:
        /*0048*/ 	.byte	0x04, 0x17
        /*004a*/ 	.short	(.L_61 - .L_60)
.L_60:
        /*004c*/ 	.word	0x00000000
        /*0050*/ 	.short	0x0001
        /*0052*/ 	.short	0x0008
        /*0054*/ 	.byte	0x00, 0xf5, 0x21, 0x00


	//----- nvinfo : EIATTR_KPARAM_INFO
	.align		4
.L_61:
        /*0058*/ 	.byte	0x04, 0x17
        /*005a*/ 	.short	(.L_63 - .L_62)
.L_62:
        /*005c*/ 	.word	0x00000000
        /*0060*/ 	.short	0x0000
        /*0062*/ 	.short	0x0000
        /*0064*/ 	.byte	0x00, 0xf5, 0x21, 0x00


	//----- nvinfo : EIATTR_SPARSE_MMA_MASK
	.align		4
.L_63:
        /*0068*/ 	.byte	0x03, 0x50
        /*006a*/ 	.short	0x0000


	//----- nvinfo : EIATTR_MAXREG_COUNT
	.align		4
        /*006c*/ 	.byte	0x03, 0x1b
        /*006e*/ 	.short	0x00ff


	//----- nvinfo : EIATTR_MERCURY_ISA_VERSION
	.align		4
        /*0070*/ 	.byte	0x03, 0x5f
        /*0072*/ 	.short	0x0101


	//----- nvinfo : EIATTR_VRC_CTA_INIT_COUNT
	.align		4
        /*0074*/ 	.byte	0x02, 0x4a
	.zero		1
	.zero		1


	//----- nvinfo : EIATTR_EXIT_INSTR_OFFSETS
	.align		4
        /*0078*/ 	.byte	0x04, 0x1c
        /*007a*/ 	.short	(.L_65 - .L_64)


	//   ....[0]....
.L_64:
        /*007c*/ 	.word	0x000000c0


	//   ....[1]....
        /*0080*/ 	.word	0x000012f0


	//----- nvinfo : EIATTR_CRS_STACK_SIZE
	.align		4
.L_65:
        /*0084*/ 	.byte	0x04, 0x1e
        /*0086*/ 	.short	(.L_67 - .L_66)
.L_66:
        /*0088*/ 	.word	0x00000000


	//----- nvinfo : EIATTR_CBANK_PARAM_SIZE
	.align		4
.L_67:
        /*008c*/ 	.byte	0x03, 0x19
        /*008e*/ 	.short	0x0020


	//----- nvinfo : EIATTR_PARAM_CBANK
	.align		4
        /*0090*/ 	.byte	0x04, 0x0a
        /*0092*/ 	.short	(.L_69 - .L_68)
	.align		4
.L_68:
        /*0094*/ 	.word	index@(.nv.constant0._Z14resize_bicubicPKfPfiiii)
        /*0098*/ 	.short	0x0380
        /*009a*/ 	.short	0x0020


	//----- nvinfo : EIATTR_SW_WAR
	.align		4
.L_69:
        /*009c*/ 	.byte	0x04, 0x36
        /*009e*/ 	.short	(.L_71 - .L_70)
.L_70:
        /*00a0*/ 	.word	0x00000008
.L_71:


//--------------------- .nv.info._Z15resize_bilinearPKfPfiiii --------------------------
	.section	.nv.info._Z15resize_bilinearPKfPfiiii,"",@"SHT_CUDA_INFO"
	.sectionflags	@""
	.align	4


	//----- nvinfo : EIATTR_CUDA_API_VERSION
	.align		4
        /*0000*/ 	.byte	0x04, 0x37
        /*0002*/ 	.short	(.L_73 - .L_72)
.L_72:
        /*0004*/ 	.word	0x00000082


	//----- nvinfo : EIATTR_KPARAM_INFO
	.align		4
.L_73:
        /*0008*/ 	.byte	0x04, 0x17
        /*000a*/ 	.short	(.L_75 - .L_74)
.L_74:
        /*000c*/ 	.word	0x00000000
        /*0010*/ 	.short	0x0005
        /*0012*/ 	.short	0x001c
        /*0014*/ 	.byte	0x00, 0xf0, 0x11, 0x00


	//----- nvinfo : EIATTR_KPARAM_INFO
	.align		4
.L_75:
        /*0018*/ 	.byte	0x04, 0x17
        /*001a*/ 	.short	(.L_77 - .L_76)
.L_76:
        /*001c*/ 	.word	0x00000000
        /*0020*/ 	.short	0x0004
        /*0022*/ 	.short	0x0018
        /*0024*/ 	.byte	0x00, 0xf0, 0x11, 0x00


	//----- nvinfo : EIATTR_KPARAM_INFO
	.align		4
.L_77:
        /*0028*/ 	.byte	0x04, 0x17
        /*002a*/ 	.short	(.L_79 - .L_78)
.L_78:
        /*002c*/ 	.word	0x00000000
        /*0030*/ 	.short	0x0003
        /*0032*/ 	.short	0x0014
        /*0034*/ 	.byte	0x00, 0xf0, 0x11, 0x00


	//----- nvinfo : EIATTR_KPARAM_INFO
	.align		4
.L_79:
        /*0038*/ 	.byte	0x04, 0x17
        /*003a*/ 	.short	(.L_81 - .L_80)
.L_80:
        /*003c*/ 	.word	0x00000000
        /*0040*/ 	.short	0x0002
        /*0042*/ 	.short	0x0010
        /*0044*/ 	.byte	0x00, 0xf0, 0x11, 0x00


	//----- nvinfo : EIATTR_KPARAM_INFO
	.align		4
.L_81:
        /*0048*/ 	.byte	0x04, 0x17
        /*004a*/ 	.short	(.L_83 - .L_82)
.L_82:
        /*004c*/ 	.word	0x00000000
        /*0050*/ 	.short	0x0001
        /*0052*/ 	.short	0x0008
        /*0054*/ 	.byte	0x00, 0xf5, 0x21, 0x00


	//----- nvinfo : EIATTR_KPARAM_INFO
	.align		4
.L_83:
        /*0058*/ 	.byte	0x04, 0x17
        /*005a*/ 	.short	(.L_85 - .L_84)
.L_84:
        /*005c*/ 	.word	0x00000000
        /*0060*/ 	.short	0x0000
        /*0062*/ 	.short	0x0000
        /*0064*/ 	.byte	0x00, 0xf5, 0x21, 0x00


	//----- nvinfo : EIATTR_SPARSE_MMA_MASK
	.align		4
.L_85:
        /*0068*/ 	.byte	0x03, 0x50
        /*006a*/ 	.short	0x0000


	//----- nvinfo : EIATTR_MAXREG_COUNT
	.align		4
        /*006c*/ 	.byte	0x03, 0x1b
        /*006e*/ 	.short	0x00ff


	//----- nvinfo : EIATTR_MERCURY_ISA_VERSION
	.align		4
        /*0070*/ 	.byte	0x03, 0x5f
        /*0072*/ 	.short	0x0101


	//----- nvinfo : EIATTR_VRC_CTA_INIT_COUNT
	.align		4
        /*0074*/ 	.byte	0x02, 0x4a
	.zero		1
	.zero		1


	//----- nvinfo : EIATTR_EXIT_INSTR_OFFSETS
	.align		4
        /*0078*/ 	.byte	0x04, 0x1c
        /*007a*/ 	.short	(.L_87 - .L_86)


	//   ....[0]....
.L_86:
        /*007c*/ 	.word	0x000000c0


	//   ....[1]....
        /*0080*/ 	.word	0x00000540


	//----- nvinfo : EIATTR_CRS_STACK_SIZE
	.align		4
.L_87:
        /*0084*/ 	.byte	0x04, 0x1e
        /*0086*/ 	.short	(.L_89 - .L_88)
.L_88:
        /*0088*/ 	.word	0x00000000


	//----- nvinfo : EIATTR_CBANK_PARAM_SIZE
	.align		4
.L_89:
        /*008c*/ 	.byte	0x03, 0x19
        /*008e*/ 	.short	0x0020


	//----- nvinfo : EIATTR_PARAM_CBANK
	.align		4
        /*0090*/ 	.byte	0x04, 0x0a
        /*0092*/ 	.short	(.L_91 - .L_90)
	.align		4
.L_90:
        /*0094*/ 	.word	index@(.nv.constant0._Z15resize_bilinearPKfPfiiii)
        /*0098*/ 	.short	0x0380
        /*009a*/ 	.short	0x0020


	//----- nvinfo : EIATTR_SW_WAR
	.align		4
.L_91:
        /*009c*/ 	.byte	0x04, 0x36
        /*009e*/ 	.short	(.L_93 - .L_92)
.L_92:
        /*00a0*/ 	.word	0x00000008
.L_93:


//--------------------- .nv.info._Z14resize_nearestPKfPfiiii --------------------------
	.section	.nv.info._Z14resize_nearestPKfPfiiii,"",@"SHT_CUDA_INFO"
	.sectionflags	@""
	.align	4


	//----- nvinfo : EIATTR_CUDA_API_VERSION
	.align		4
        /*0000*/ 	.byte	0x04, 0x37
        /*0002*/ 	.short	(.L_95 - .L_94)
.L_94:
        /*0004*/ 	.word	0x00000082


	//----- nvinfo : EIATTR_KPARAM_INFO
	.align		4
.L_95:
        /*0008*/ 	.byte	0x04, 0x17
        /*000a*/ 	.short	(.L_97 - .L_96)
.L_96:
        /*000c*/ 	.word	0x00000000
        /*0010*/ 	.short	0x0005
        /*0012*/ 	.short	0x001c
        /*0014*/ 	.byte	0x00, 0xf0, 0x11, 0x00


	//----- nvinfo : EIATTR_KPARAM_INFO
	.align		4
.L_97:
        /*0018*/ 	.byte	0x04, 0x17
        /*001a*/ 	.short	(.L_99 - .L_98)
.L_98:
        /*001c*/ 	.word	0x00000000
        /*0020*/ 	.short	0x0004
        /*0022*/ 	.short	0x0018
        /*0024*/ 	.byte	0x00, 0xf0, 0x11, 0x00


	//----- nvinfo : EIATTR_KPARAM_INFO
	.align		4
.L_99:
        /*0028*/ 	.byte	0x04, 0x17
        /*002a*/ 	.short	(.L_101 - .L_100)
.L_100:
        /*002c*/ 	.word	0x00000000
        /*0030*/ 	.short	0x0003
        /*0032*/ 	.short	0x0014
        /*0034*/ 	.byte	0x00, 0xf0, 0x11, 0x00


	//----- nvinfo : EIATTR_KPARAM_INFO
	.align		4
.L_101:
        /*0038*/ 	.byte	0x04, 0x17
        /*003a*/ 	.short	(.L_103 - .L_102)
.L_102:
        /*003c*/ 	.word	0x00000000
        /*0040*/ 	.short	0x0002
        /*0042*/ 	.short	0x0010
        /*0044*/ 	.byte	0x00, 0xf0, 0x11, 0x00


	//----- nvinfo : EIATTR_KPARAM_INFO
	.align		4
.L_103:
        /*0048*/ 	.byte	0x04, 0x17
        /*004a*/ 	.short	(.L_105 - .L_104)
.L_104:
        /*004c*/ 	.word	0x00000000
        /*0050*/ 	.short	0x0001
        /*0052*/ 	.short	0x0008
        /*0054*/ 	.byte	0x00, 0xf5, 0x21, 0x00


	//----- nvinfo : EIATTR_KPARAM_INFO
	.align		4
.L_105:
        /*0058*/ 	.byte	0x04, 0x17
        /*005a*/ 	.short	(.L_107 - .L_106)
.L_106:
        /*005c*/ 	.word	0x00000000
        /*0060*/ 	.short	0x0000
        /*0062*/ 	.short	0x0000
        /*0064*/ 	.byte	0x00, 0xf5, 0x21, 0x00


	//----- nvinfo : EIATTR_SPARSE_MMA_MASK
	.align		4
.L_107:
        /*0068*/ 	.byte	0x03, 0x50
        /*006a*/ 	.short	0x0000


	//----- nvinfo : EIATTR_MAXREG_COUNT
	.align		4
        /*006c*/ 	.byte	0x03, 0x1b
        /*006e*/ 	.short	0x00ff


	//----- nvinfo : EIATTR_MERCURY_ISA_VERSION
	.align		4
        /*0070*/ 	.byte	0x03, 0x5f
        /*0072*/ 	.short	0x0101


	//----- nvinfo : EIATTR_VRC_CTA_INIT_COUNT
	.align		4
        /*0074*/ 	.byte	0x02, 0x4a
	.zero		1
	.zero		1


	//----- nvinfo : EIATTR_EXIT_INSTR_OFFSETS
	.align		4
        /*0078*/ 	.byte	0x04, 0x1c
        /*007a*/ 	.short	(.L_109 - .L_108)


	//   ....[0]....
.L_108:
        /*007c*/ 	.word	0x000000c0


	//   ....[1]....
        /*0080*/ 	.word	0x000003f0


	//----- nvinfo : EIATTR_CRS_STACK_SIZE
	.align		4
.L_109:
        /*0084*/ 	.byte	0x04, 0x1e
        /*0086*/ 	.short	(.L_111 - .L_110)
.L_110:
        /*0088*/ 	.word	0x00000000


	//----- nvinfo : EIATTR_CBANK_PARAM_SIZE
	.align		4
.L_111:
        /*008c*/ 	.byte	0x03, 0x19
        /*008e*/ 	.short	0x0020


	//----- nvinfo : EIATTR_PARAM_CBANK
	.align		4
        /*0090*/ 	.byte	0x04, 0x0a
        /*0092*/ 	.short	(.L_113 - .L_112)
	.align		4
.L_112:
        /*0094*/ 	.word	index@(.nv.constant0._Z14resize_nearestPKfPfiiii)
        /*0098*/ 	.short	0x0380
        /*009a*/ 	.short	0x0020


	//----- nvinfo : EIATTR_SW_WAR
	.align		4
.L_113:
        /*009c*/ 	.byte	0x04, 0x36
        /*009e*/ 	.short	(.L_115 - .L_114)
.L_114:
        /*00a0*/ 	.word	0x00000008
.L_115:


//--------------------- .nv.callgraph             --------------------------
	.section	.nv.callgraph,"",@"SHT_CUDA_CALLGRAPH"
	.align	4
	.sectionentsize	8
	.align		4
        /*0000*/ 	.word	0x00000000
	.align		4
        /*0004*/ 	.word	0xffffffff
	.align		4
        /*0008*/ 	.word	0x00000000
	.align		4
        /*000c*/ 	.word	0xfffffffe
	.align		4
        /*0010*/ 	.word	0x00000000
	.align		4
        /*0014*/ 	.word	0xfffffffd
	.align		4
        /*0018*/ 	.word	0x00000000
	.align		4
        /*001c*/ 	.word	0xfffffffc


//--------------------- .text._Z14resize_textureyPfii --------------------------
	.section	.text._Z14resize_textureyPfii,"ax",@progbits
	.align	128
        .global         _Z14resize_textureyPfii
        .type           _Z14resize_textureyPfii,@function
        .size           _Z14resize_textureyPfii,(.L_x_54 - _Z14resize_textureyPfii)
        .other          _Z14resize_textureyPfii,@"STO_CUDA_ENTRY STV_DEFAULT"
_Z14resize_textureyPfii:
.text._Z14resize_textureyPfii:
[----:B------:R-:W-:Y:S01]  /*0000*/  LDC R1, c[0x0][0x37c] ;  /* 0x0000df00ff017b82 */ /* 0x000fe20000000800 */
[----:B------:R-:W0:Y:S07]  /*0010*/  S2R R0, SR_TID.Y ;  /* 0x0000000000007919 */ /* 0x000e2e0000002200 */
[----:B------:R-:W1:Y:S01]  /*0020*/  LDC R4, c[0x0][0x360] ;  /* 0x0000d800ff047b82 */ /* 0x000e620000000800 */
[----:B------:R-:W2:Y:S01]  /*0030*/  LDCU.64 UR6, c[0x0][0x390] ;  /* 0x00007200ff0677ac */ /* 0x000ea20008000a00 */
[----:B------:R-:W1:Y:S06]  /*0040*/  S2R R3, SR_TID.X ;  /* 0x0000000000037919 */ /* 0x000e6c0000002100 */
[----:B------:R-:W0:Y:S08]  /*0050*/  S2UR UR5, SR_CTAID.Y ;  /* 0x00000000000579c3 */ /* 0x000e300000002600 */
[----:B------:R-:W0:Y:S08]  /*0060*/  LDC R5, c[0x0][0x364] ;  /* 0x0000d900ff057b82 */ /* 0x000e300000000800 */
[----:B------:R-:W1:Y:S01]  /*0070*/  S2UR UR4, SR_CTAID.X ;  /* 0x00000000000479c3 */ /* 0x000e620000002500 */
[----:B0-----:R-:W-:-:S05]  /*0080*/  IMAD R5, R5, UR5, R0 ;  /* 0x0000000505057c24 */ /* 0x001fca000f8e0200 */
[----:B--2---:R-:W-:Y:S01]  /*0090*/  ISETP.GE.AND P0, PT, R5, UR7, PT ;  /* 0x0000000705007c0c */ /* 0x004fe2000bf06270 */
[----:B-1----:R-:W-:-:S05]  /*00a0*/  IMAD R4, R4, UR4, R3 ;  /* 0x0000000404047c24 */ /* 0x002fca000f8e0203 */
[----:B------:R-:W-:-:S13]  /*00b0*/  ISETP.GE.OR P0, PT, R4, UR6, P0 ;  /* 0x0000000604007c0c */ /* 0x000fda0008706670 */
[----:B------:R-:W-:Y:S05]  /*00c0*/  @P0 EXIT ;  /* 0x000000000000094d */ /* 0x000fea0003800000 */
[----:B------:R-:W-:Y:S01]  /*00d0*/  I2FP.F32.S32 R3, UR6 ;  /* 0x0000000600037c45 */ /* 0x000fe20008201400 */
[----:B------:R-:W-:Y:S01]  /*00e0*/  BSSY.RECONVERGENT B0, `(.L_x_0) ;  /* 0x000000e000007945 */ /* 0x000fe20003800200 */
[----:B------:R-:W-:Y:S02]  /*00f0*/  I2FP.F32.S32 R0, R4 ;  /* 0x0000000400007245 */ /* 0x000fe40000201400 */
[----:B------:R-:W0:Y:S03]  /*0100*/  MUFU.RCP R2, R3 ;  /* 0x0000000300027308 */ /* 0x000e260000001000 */
[----:B------:R-:W-:-:S05]  /*0110*/  FADD R0, R0, 0.5 ;  /* 0x3f00000000007421 */ /* 0x000fca0000000000 */
[----:B------:R-:W1:Y:S01]  /*0120*/  FCHK P0, R0, R3 ;  /* 0x0000000300007302 */ /* 0x000e620000000000 */
[----:B0-----:R-:W-:-:S04]  /*0130*/  FFMA R7, -R3, R2, 1 ;  /* 0x3f80000003077423 */ /* 0x001fc80000000102 */
[----:B------:R-:W-:-:S04]  /*0140*/  FFMA R7, R2, R7, R2 ;  /* 0x0000000702077223 */ /* 0x000fc80000000002 */
[----:B------:R-:W-:-:S04]  /*0150*/  FFMA R2, R0, R7, RZ ;  /* 0x0000000700027223 */ /* 0x000fc800000000ff */
[----:B------:R-:W-:-:S04]  /*0160*/  FFMA R6, -R3, R2, R0 ;  /* 0x0000000203067223 */ /* 0x000fc80000000100 */
[----:B------:R-:W-:Y:S01]  /*0170*/  FFMA R2, R7, R6, R2 ;  /* 0x0000000607027223 */ /* 0x000fe20000000002 */
[----:B-1----:R-:W-:Y:S06]  /*0180*/  @!P0 BRA `(.L_x_1) ;  /* 0x00000000000c8947 */ /* 0x002fec0003800000 */
[----:B------:R-:W-:-:S07]  /*0190*/  MOV R6, 0x1b0 ;  /* 0x000001b000067802 */ /* 0x000fce0000000f00 */
[----:B------:R-:W-:Y:S05]  /*01a0*/  CALL.REL.NOINC `($__internal_0_$__cuda_sm3x_div_rn_noftz_f32_slowpath) ;  /* 0x00000000007c7944 */ /* 0x000fea0003c00000 */
[----:B------:R-:W-:-:S07]  /*01b0*/  IMAD.MOV.U32 R2, RZ, RZ, R0 ;  /* 0x000000ffff027224 */ /* 0x000fce00078e0000 */
.L_x_1:
[----:B------:R-:W-:Y:S05]  /*01c0*/  BSYNC.RECONVERGENT B0 ;  /* 0x0000000000007941 */ /* 0x000fea0003800200 */
.L_x_0:
[----:B------:R-:W0:Y:S01]  /*01d0*/  LDCU UR4, c[0x0][0x394] ;  /* 0x00007280ff0477ac */ /* 0x000e220008000800 */
[----:B------:R-:W-:Y:S01]  /*01e0*/  I2FP.F32.U32 R0, R5 ;  /* 0x0000000500007245 */ /* 0x000fe20000201000 */
[----:B------:R-:W-:Y:S01]  /*01f0*/  BSSY.RECONVERGENT B0, `(.L_x_2) ;  /* 0x0000010000007945 */ /* 0x000fe20003800200 */
[----:B------:R-:W1:Y:S03]  /*0200*/  LDCU.64 UR6, c[0x0][0x358] ;  /* 0x00006b00ff0677ac */ /* 0x000e660008000a00 */
[----:B------:R-:W-:Y:S01]  /*0210*/  FADD R0, R0, 0.5 ;  /* 0x3f00000000007421 */ /* 0x000fe20000000000 */
[----:B0-----:R-:W-:-:S04]  /*0220*/  I2FP.F32.U32 R7, UR4 ;  /* 0x0000000400077c45 */ /* 0x001fc80008201000 */
[----:B------:R-:W0:Y:S08]  /*0230*/  MUFU.RCP R6, R7 ;  /* 0x0000000700067308 */ /* 0x000e300000001000 */
[----:B------:R-:W2:Y:S01]  /*0240*/  FCHK P0, R0, R7 ;  /* 0x0000000700007302 */ /* 0x000ea20000000000 */
[----:B0-----:R-:W-:-:S04]  /*0250*/  FFMA R3, -R7, R6, 1 ;  /* 0x3f80000007037423 */ /* 0x001fc80000000106 */
[----:B------:R-:W-:-:S04]  /*0260*/  FFMA R3, R6, R3, R6 ;  /* 0x0000000306037223 */ /* 0x000fc80000000006 */
[----:B------:R-:W-:-:S04]  /*0270*/  FFMA R6, R0, R3, RZ ;  /* 0x0000000300067223 */ /* 0x000fc800000000ff */
[----:B------:R-:W-:-:S04]  /*0280*/  FFMA R8, -R7, R6, R0 ;  /* 0x0000000607087223 */ /* 0x000fc80000000100 */
[----:B------:R-:W-:Y:S01]  /*0290*/  FFMA R3, R3, R8, R6 ;  /* 0x0000000803037223 */ /* 0x000fe20000000006 */
[----:B-12---:R-:W-:Y:S06]  /*02a0*/  @!P0 BRA `(.L_x_3) ;  /* 0x0000000000108947 */ /* 0x006fec0003800000 */
[----:B------:R-:W-:Y:S01]  /*02b0*/  IMAD.MOV.U32 R3, RZ, RZ, R7 ;  /* 0x000000ffff037224 */ /* 0x000fe200078e0007 */
[----:B------:R-:W-:-:S07]  /*02c0*/  MOV R6, 0x2e0 ;  /* 0x000002e000067802 */ /* 0x000fce0000000f00 */
[----:B------:R-:W-:Y:S05]  /*02d0*/  CALL.REL.NOINC `($__internal_0_$__cuda_sm3x_div_rn_noftz_f32_slowpath) ;  /* 0x0000000000307944 */ /* 0x000fea0003c00000 */
[----:B------:R-:W-:-:S07]  /*02e0*/  IMAD.MOV.U32 R3, RZ, RZ, R0 ;  /* 0x000000ffff037224 */ /* 0x000fce00078e0000 */
.L_x_3:
[----:B------:R-:W-:Y:S05]  /*02f0*/  BSYNC.RECONVERGENT B0 ;  /* 0x0000000000007941 */ /* 0x000fea0003800200 */
.L_x_2:
[----:B------:R-:W0:Y:S01]  /*0300*/  LDCU UR4, c[0x0][0x380] ;  /* 0x00007000ff0477ac */ /* 0x000e220008000800 */
[----:B------:R-:W-:Y:S01]  /*0310*/  IMAD.MOV.U32 R0, RZ, RZ, -0x3e000000 ;  /* 0xc2000000ff007424 */ /* 0x000fe200078e00ff */
[----:B------:R-:W-:-:S03]  /*0320*/  UMOV UR5, URZ ;  /* 0x000000ff00057c82 */ /* 0x000fc60008000000 */
[----:B0-----:R0:W5:Y:S01]  /*0330*/  TEX.LL RZ, R3, R2, R0, UR4, 2D, 0x1 ;  /* 0x28ff040002037f60 */ /* 0x00116200089e01ff */
[----:B------:R-:W1:Y:S01]  /*0340*/  LDC.64 R6, c[0x0][0x388] ;  /* 0x0000e200ff067b82 */ /* 0x000e620000000a00 */
[----:B0-----:R-:W0:Y:S02]  /*0350*/  LDCU UR4, c[0x0][0x390] ;  /* 0x00007200ff0477ac */ /* 0x001e240008000800 */
[----:B0-----:R-:W-:-:S04]  /*0360*/  IMAD R5, R5, UR4, R4 ;  /* 0x0000000405057c24 */ /* 0x001fc8000f8e0204 */
[----:B-1----:R-:W-:-:S05]  /*0370*/  IMAD.WIDE R4, R5, 0x4, R6 ;  /* 0x0000000405047825 */ /* 0x002fca00078e0206 */
[----:B-----5:R-:W-:Y:S01]  /*0380*/  STG.E desc[UR6][R4.64], R3 ;  /* 0x0000000304007986 */ /* 0x020fe2000c101906 */
[----:B------:R-:W-:Y:S05]  /*0390*/  EXIT ;  /* 0x000000000000794d */ /* 0x000fea0003800000 */
        .weak           $__internal_0_$__cuda_sm3x_div_rn_noftz_f32_slowpath
        .type           $__internal_0_$__cuda_sm3x_div_rn_noftz_f32_slowpath,@function
        .size           $__internal_0_$__cuda_sm3x_div_rn_noftz_f32_slowpath,(.L_x_54 - $__internal_0_$__cuda_sm3x_div_rn_noftz_f32_slowpath)
$__internal_0_$__cuda_sm3x_div_rn_noftz_f32_slowpath:
[----:B------:R-:W-:Y:S01]  /*03a0*/  SHF.R.U32.HI R8, RZ, 0x17, R3 ;  /* 0x00000017ff087819 */ /* 0x000fe20000011603 */
[----:B------:R-:W-:Y:S01]  /*03b0*/  BSSY.RECONVERGENT B1, `(.L_x_4) ;  /* 0x0000062000017945 */ /* 0x000fe20003800200 */
[----:B------:R-:W-:Y:S02]  /*03c0*/  SHF.R.U32.HI R7, RZ, 0x17, R0 ;  /* 0x00000017ff077819 */ /* 0x000fe40000011600 */
[----:B------:R-:W-:Y:S02]  /*03d0*/  LOP3.LUT R12, R8, 0xff, RZ, 0xc0, !PT ;  /* 0x000000ff080c7812 */ /* 0x000fe400078ec0ff */
[----:B------:R-:W-:-:S03]  /*03e0*/  LOP3.LUT R10, R7, 0xff, RZ, 0xc0, !PT ;  /* 0x000000ff070a7812 */ /* 0x000fc600078ec0ff */
[----:B------:R-:W-:Y:S02]  /*03f0*/  VIADD R9, R12, 0xffffffff ;  /* 0xffffffff0c097836 */ /* 0x000fe40000000000 */
[----:B------:R-:W-:-:S03]  /*0400*/  VIADD R8, R10, 0xffffffff ;  /* 0xffffffff0a087836 */ /* 0x000fc60000000000 */
[----:B------:R-:W-:-:S04]  /*0410*/  ISETP.GT.U32.AND P0, PT, R9, 0xfd, PT ;  /* 0x000000fd0900780c */ /* 0x000fc80003f04070 */
[----:B------:R-:W-:-:S13]  /*0420*/  ISETP.GT.U32.OR P0, PT, R8, 0xfd, P0 ;  /* 0x000000fd0800780c */ /* 0x000fda0000704470 */
[----:B------:R-:W-:Y:S01]  /*0430*/  @!P0 IMAD.MOV.U32 R7, RZ, RZ, RZ ;  /* 0x000000ffff078224 */ /* 0x000fe200078e00ff */
[----:B------:R-:W-:Y:S06]  /*0440*/  @!P0 BRA `(.L_x_5) ;  /* 0x00000000005c8947 */ /* 0x000fec0003800000 */
[----:B------:R-:W-:Y:S02]  /*0450*/  FSETP.GTU.FTZ.AND P0, PT, |R0|, +INF , PT ;  /* 0x7f8000000000780b */ /* 0x000fe40003f1c200 */
[----:B------:R-:W-:-:S04]  /*0460*/  FSETP.GTU.FTZ.AND P1, PT, |R3|, +INF , PT ;  /* 0x7f8000000300780b */ /* 0x000fc80003f3c200 */
[----:B------:R-:W-:-:S13]  /*0470*/  PLOP3.LUT P0, PT, P0, P1, PT, 0xf8, 0x8f ;  /* 0x00000000008f781c */ /* 0x000fda0000703f70 */
[----:B------:R-:W-:Y:S05]  /*0480*/  @P0 BRA `(.L_x_6) ;  /* 0x00000004004c0947 */ /* 0x000fea0003800000 */
[----:B------:R-:W-:-:S13]  /*0490*/  LOP3.LUT P0, RZ, R3, 0x7fffffff, R0, 0xc8, !PT ;  /* 0x7fffffff03ff7812 */ /* 0x000fda000780c800 */
[----:B------:R-:W-:Y:S05]  /*04a0*/  @!P0 BRA `(.L_x_7) ;  /* 0x00000004003c8947 */ /* 0x000fea0003800000 */
[C---:B------:R-:W-:Y:S02]  /*04b0*/  FSETP.NEU.FTZ.AND P2, PT, |R0|.reuse, +INF , PT ;  /* 0x7f8000000000780b */ /* 0x040fe40003f5d200 */
[----:B------:R-:W-:Y:S02]  /*04c0*/  FSETP.NEU.FTZ.AND P1, PT, |R3|, +INF , PT ;  /* 0x7f8000000300780b */ /* 0x000fe40003f3d200 */
[----:B------:R-:W-:-:S11]  /*04d0*/  FSETP.NEU.FTZ.AND P0, PT, |R0|, +INF , PT ;  /* 0x7f8000000000780b */ /* 0x000fd60003f1d200 */
[----:B------:R-:W-:Y:S05]  /*04e0*/  @!P1 BRA !P2, `(.L_x_7) ;  /* 0x00000004002c9947 */ /* 0x000fea0005000000 */
[----:B------:R-:W-:-:S04]  /*04f0*/  LOP3.LUT P2, RZ, R0, 0x7fffffff, RZ, 0xc0, !PT ;  /* 0x7fffffff00ff7812 */ /* 0x000fc8000784c0ff */
[----:B------:R-:W-:-:S13]  /*0500*/  PLOP3.LUT P1, PT, P1, P2, PT, 0x2f, 0xf2 ;  /* 0x0000000000f2781c */ /* 0x000fda0000f24577 */
[----:B------:R-:W-:Y:S05]  /*0510*/  @P1 BRA `(.L_x_8) ;  /* 0x0000000400181947 */ /* 0x000fea0003800000 */
[----:B------:R-:W-:-:S04]  /*0520*/  LOP3.LUT P1, RZ, R3, 0x7fffffff, RZ, 0xc0, !PT ;  /* 0x7fffffff03ff7812 */ /* 0x000fc8000782c0ff */
[----:B------:R-:W-:-:S13]  /*0530*/  PLOP3.LUT P0, PT, P0, P1, PT, 0x2f, 0xf2 ;  /* 0x0000000000f2781c */ /* 0x000fda0000702577 */
[----:B------:R-:W-:Y:S05]  /*0540*/  @P0 BRA `(.L_x_9) ;  /* 0x0000000400000947 */ /* 0x000fea0003800000 */
[----:B------:R-:W-:Y:S02]  /*0550*/  ISETP.GE.AND P0, PT, R8, RZ, PT ;  /* 0x000000ff0800720c */ /* 0x000fe40003f06270 */
[----:B------:R-:W-:-:S11]  /*0560*/  ISETP.GE.AND P1, PT, R9, RZ, PT ;  /* 0x000000ff0900720c */ /* 0x000fd60003f26270 */
[----:B------:R-:W-:Y:S02]  /*0570*/  @P0 IMAD.MOV.U32 R7, RZ, RZ, RZ ;  /* 0x000000ffff070224 */ /* 0x000fe400078e00ff */
[----:B------:R-:W-:Y:S01]  /*0580*/  @!P0 FFMA R0, R0, 1.84467440737095516160e+19, RZ ;  /* 0x5f80000000008823 */ /* 0x000fe200000000ff */
[----:B------:R-:W-:Y:S02]  /*0590*/  @!P0 IMAD.MOV.U32 R7, RZ, RZ, -0x40 ;  /* 0xffffffc0ff078424 */ /* 0x000fe400078e00ff */
[----:B------:R-:W-:Y:S02]  /*05a0*/  @!P1 FFMA R3, R3, 1.84467440737095516160e+19, RZ ;  /* 0x5f80000003039823 */ /* 0x000fe400000000ff */
[----:B------:R-:W-:-:S07]  /*05b0*/  @!P1 VIADD R7, R7, 0x40 ;  /* 0x0000004007079836 */ /* 0x000fce0000000000 */
.L_x_5:
[----:B------:R-:W-:Y:S01]  /*05c0*/  LEA R8, R12, 0xc0800000, 0x17 ;  /* 0xc08000000c087811 */ /* 0x000fe200078eb8ff */
[----:B------:R-:W-:Y:S04]  /*05d0*/  BSSY.RECONVERGENT B2, `(.L_x_10) ;  /* 0x0000036000027945 */ /* 0x000fe80003800200 */
[----:B------:R-:W-:Y:S02]  /*05e0*/  IMAD.IADD R8, R3, 0x1, -R8 ;  /* 0x0000000103087824 */ /* 0x000fe400078e0a08 */
[----:B------:R-:W-:Y:S02]  /*05f0*/  VIADD R3, R10, 0xffffff81 ;  /* 0xffffff810a037836 */ /* 0x000fe40000000000 */
[----:B------:R0:W1:Y:S01]  /*0600*/  MUFU.RCP R9, R8 ;  /* 0x0000000800097308 */ /* 0x0000620000001000 */
[----:B------:R-:W-:Y:S01]  /*0610*/  FADD.FTZ R11, -R8, -RZ ;  /* 0x800000ff080b7221 */ /* 0x000fe20000010100 */
[C---:B------:R-:W-:Y:S01]  /*0620*/  IMAD R0, R3.reuse, -0x800000, R0 ;  /* 0xff80000003007824 */ /* 0x040fe200078e0200 */
[----:B0-----:R-:W-:-:S05]  /*0630*/  IADD3 R8, PT, PT, R3, 0x7f, -R12 ;  /* 0x0000007f03087810 */ /* 0x001fca0007ffe80c */
[----:B------:R-:W-:Y:S02]  /*0640*/  IMAD.IADD R8, R8, 0x1, R7 ;  /* 0x0000000108087824 */ /* 0x000fe400078e0207 */
[----:B-1----:R-:W-:-:S04]  /*0650*/  FFMA R10, R9, R11, 1 ;  /* 0x3f800000090a7423 */ /* 0x002fc8000000000b */
[----:B------:R-:W-:-:S04]  /*0660*/  FFMA R14, R9, R10, R9 ;  /* 0x0000000a090e7223 */ /* 0x000fc80000000009 */
[----:B------:R-:W-:-:S04]  /*0670*/  FFMA R9, R0, R14, RZ ;  /* 0x0000000e00097223 */ /* 0x000fc800000000ff */
[----:B------:R-:W-:-:S04]  /*0680*/  FFMA R10, R11, R9, R0 ;  /* 0x000000090b0a7223 */ /* 0x000fc80000000000 */
[----:B------:R-:W-:-:S04]  /*0690*/  FFMA R9, R14, R10, R9 ;  /* 0x0000000a0e097223 */ /* 0x000fc80000000009 */
[----:B------:R-:W-:-:S04]  /*06a0*/  FFMA R10, R11, R9, R0 ;  /* 0x000000090b0a7223 */ /* 0x000fc80000000000 */
[----:B------:R-:W-:-:S05]  /*06b0*/  FFMA R0, R14, R10, R9 ;  /* 0x0000000a0e007223 */ /* 0x000fca0000000009 */
[----:B------:R-:W-:-:S04]  /*06c0*/  SHF.R.U32.HI R3, RZ, 0x17, R0 ;  /* 0x00000017ff037819 */ /* 0x000fc80000011600 */
[----:B------:R-:W-:-:S05]  /*06d0*/  LOP3.LUT R3, R3, 0xff, RZ, 0xc0, !PT ;  /* 0x000000ff03037812 */ /* 0x000fca00078ec0ff */
[----:B------:R-:W-:-:S04]  /*06e0*/  IMAD.IADD R11, R3, 0x1, R8 ;  /* 0x00000001030b7824 */ /* 0x000fc800078e0208 */
[----:B------:R-:W-:-:S05]  /*06f0*/  VIADD R3, R11, 0xffffffff ;  /* 0xffffffff0b037836 */ /* 0x000fca0000000000 */
[----:B------:R-:W-:-:S13]  /*0700*/  ISETP.GE.U32.AND P0, PT, R3, 0xfe, PT ;  /* 0x000000fe0300780c */ /* 0x000fda0003f06070 */
[----:B------:R-:W-:Y:S05]  /*0710*/  @!P0 BRA `(.L_x_11) ;  /* 0x0000000000808947 */ /* 0x000fea0003800000 */
[----:B------:R-:W-:-:S13]  /*0720*/  ISETP.GT.AND P0, PT, R11, 0xfe, PT ;  /* 0x000000fe0b00780c */ /* 0x000fda0003f04270 */
[----:B------:R-:W-:Y:S05]  /*0730*/  @P0 BRA `(.L_x_12) ;  /* 0x00000000006c0947 */ /* 0x000fea0003800000 */
[----:B------:R-:W-:-:S13]  /*0740*/  ISETP.GE.AND P0, PT, R11, 0x1, PT ;  /* 0x000000010b00780c */ /* 0x000fda0003f06270 */
[----:B------:R-:W-:Y:S05]  /*0750*/  @P0 BRA `(.L_x_13) ;  /* 0x0000000000740947 */ /* 0x000fea0003800000 */
[----:B------:R-:W-:Y:S02]  /*0760*/  ISETP.GE.AND P0, PT, R11, -0x18, PT ;  /* 0xffffffe80b00780c */ /* 0x000fe40003f06270 */
[----:B------:R-:W-:-:S11]  /*0770*/  LOP3.LUT R0, R0, 0x80000000, RZ, 0xc0, !PT ;  /* 0x8000000000007812 */ /* 0x000fd600078ec0ff */
[----:B------:R-:W-:Y:S05]  /*0780*/  @!P0 BRA `(.L_x_13) ;  /* 0x0000000000688947 */ /* 0x000fea0003800000 */
[CCC-:B------:R-:W-:Y:S01]  /*0790*/  FFMA.RZ R3, R14.reuse, R10.reuse, R9.reuse ;  /* 0x0000000a0e037223 */ /* 0x1c0fe2000000c009 */
[CCC-:B------:R-:W-:Y:S01]  /*07a0*/  FFMA.RM R8, R14.reuse, R10.reuse, R9.reuse ;  /* 0x0000000a0e087223 */ /* 0x1c0fe20000004009 */
[C---:B------:R-:W-:Y:S02]  /*07b0*/  ISETP.NE.AND P2, PT, R11.reuse, RZ, PT ;  /* 0x000000ff0b00720c */ /* 0x040fe40003f45270 */
[----:B------:R-:W-:Y:S02]  /*07c0*/  ISETP.NE.AND P1, PT, R11, RZ, PT ;  /* 0x000000ff0b00720c */ /* 0x000fe40003f25270 */
[----:B------:R-:W-:Y:S01]  /*07d0*/  LOP3.LUT R7, R3, 0x7fffff, RZ, 0xc0, !PT ;  /* 0x007fffff03077812 */ /* 0x000fe200078ec0ff */
[----:B------:R-:W-:Y:S01]  /*07e0*/  FFMA.RP R3, R14, R10, R9 ;  /* 0x0000000a0e037223 */ /* 0x000fe20000008009 */
[----:B------:R-:W-:Y:S02]  /*07f0*/  VIADD R10, R11, 0x20 ;  /* 0x000000200b0a7836 */ /* 0x000fe40000000000 */
[----:B------:R-:W-:Y:S01]  /*0800*/  LOP3.LUT R7, R7, 0x800000, RZ, 0xfc, !PT ;  /* 0x0080000007077812 */ /* 0x000fe200078efcff */
[----:B------:R-:W-:Y:S01]  /*0810*/  IMAD.MOV R9, RZ, RZ, -R11 ;  /* 0x000000ffff097224 */ /* 0x000fe200078e0a0b */
[----:B------:R-:W-:-:S02]  /*0820*/  FSETP.NEU.FTZ.AND P0, PT, R3, R8, PT ;  /* 0x000000080300720b */ /* 0x000fc40003f1d000 */
[----:B------:R-:W-:Y:S02]  /*0830*/  SHF.L.U32 R10, R7, R10, RZ ;  /* 0x0000000a070a7219 */ /* 0x000fe400000006ff */
[----:B------:R-:W-:Y:S02]  /*0840*/  SEL R8, R9, RZ, P2 ;  /* 0x000000ff09087207 */ /* 0x000fe40001000000 */
[----:B------:R-:W-:Y:S02]  /*0850*/  ISETP.NE.AND P1, PT, R10, RZ, P1 ;  /* 0x000000ff0a00720c */ /* 0x000fe40000f25270 */
[----:B------:R-:W-:Y:S02]  /*0860*/  SHF.R.U32.HI R8, RZ, R8, R7 ;  /* 0x00000008ff087219 */ /* 0x000fe40000011607 */
[----:B------:R-:W-:Y:S02]  /*0870*/  PLOP3.LUT P0, PT, P0, P1, PT, 0xf8, 0x8f ;  /* 0x00000000008f781c */ /* 0x000fe40000703f70 */
[----:B------:R-:W-:-:S02]  /*0880*/  SHF.R.U32.HI R10, RZ, 0x1, R8 ;  /* 0x00000001ff0a7819 */ /* 0x000fc40000011608 */
[----:B------:R-:W-:-:S04]  /*0890*/  SEL R3, RZ, 0x1, !P0 ;  /* 0x00000001ff037807 */ /* 0x000fc80004000000 */
[----:B------:R-:W-:-:S04]  /*08a0*/  LOP3.LUT R3, R3, 0x1, R10, 0xf8, !PT ;  /* 0x0000000103037812 */ /* 0x000fc800078ef80a */
[----:B------:R-:W-:-:S05]  /*08b0*/  LOP3.LUT R3, R3, R8, RZ, 0xc0, !PT ;  /* 0x0000000803037212 */ /* 0x000fca00078ec0ff */
[----:B------:R-:W-:-:S05]  /*08c0*/  IMAD.IADD R3, R10, 0x1, R3 ;  /* 0x000000010a037824 */ /* 0x000fca00078e0203 */
[----:B------:R-:W-:Y:S01]  /*08d0*/  LOP3.LUT R0, R3, R0, RZ, 0xfc, !PT ;  /* 0x0000000003007212 */ /* 0x000fe200078efcff */
[----:B------:R-:W-:Y:S06]  /*08e0*/  BRA `(.L_x_13) ;  /* 0x0000000000107947 */ /* 0x000fec0003800000 */
.L_x_12:
[----:B------:R-:W-:-:S04]  /*08f0*/  LOP3.LUT R0, R0, 0x80000000, RZ, 0xc0, !PT ;  /* 0x8000000000007812 */ /* 0x000fc800078ec0ff */
[----:B------:R-:W-:Y:S01]  /*0900*/  LOP3.LUT R0, R0, 0x7f800000, RZ, 0xfc, !PT ;  /* 0x7f80000000007812 */ /* 0x000fe200078efcff */
[----:B------:R-:W-:Y:S06]  /*0910*/  BRA `(.L_x_13) ;  /* 0x0000000000047947 */ /* 0x000fec0003800000 */
.L_x_11:
[----:B------:R-:W-:-:S07]  /*0920*/  IMAD R0, R8, 0x800000, R0 ;  /* 0x0080000008007824 */ /* 0x000fce00078e0200 */
.L_x_13:
[----:B------:R-:W-:Y:S05]  /*0930*/  BSYNC.RECONVERGENT B2 ;  /* 0x0000000000027941 */ /* 0x000fea0003800200 */
.L_x_10:
[----:B------:R-:W-:Y:S05]  /*0940*/  BRA `(.L_x_14) ;  /* 0x0000000000207947 */ /* 0x000fea0003800000 */
.L_x_9:
[----:B------:R-:W-:-:S04]  /*0950*/  LOP3.LUT R0, R3, 0x80000000, R0, 0x48, !PT ;  /* 0x8000000003007812 */ /* 0x000fc800078e4800 */
[----:B------:R-:W-:Y:S01]  /*0960*/  LOP3.LUT R0, R0, 0x7f800000, RZ, 0xfc, !PT ;  /* 0x7f80000000007812 */ /* 0x000fe200078efcff */
[----:B------:R-:W-:Y:S06]  /*0970*/  BRA `(.L_x_14) ;  /* 0x0000000000147947 */ /* 0x000fec0003800000 */
.L_x_8:
[----:B------:R-:W-:Y:S01]  /*0980*/  LOP3.LUT R0, R3, 0x80000000, R0, 0x48, !PT ;  /* 0x8000000003007812 */ /* 0x000fe200078e4800 */
[----:B------:R-:W-:Y:S06]  /*0990*/  BRA `(.L_x_14) ;  /* 0x00000000000c7947 */ /* 0x000fec0003800000 */
.L_x_7:
[----:B------:R-:W0:Y:S01]  /*09a0*/  MUFU.RSQ R0, -QNAN ;  /* 0xffc0000000007908 */ /* 0x000e220000001400 */
[----:B------:R-:W-:Y:S05]  /*09b0*/  BRA `(.L_x_14) ;  /* 0x0000000000047947 */ /* 0x000fea0003800000 */
.L_x_6:
[----:B------:R-:W-:-:S07]  /*09c0*/  FADD.FTZ R0, R0, R3 ;  /* 0x0000000300007221 */ /* 0x000fce0000010000 */
.L_x_14:
[----:B------:R-:W-:Y:S05]  /*09d0*/  BSYNC.RECONVERGENT B1 ;  /* 0x0000000000017941 */ /* 0x000fea0003800200 */
.L_x_4:
[----:B------:R-:W-:-:S04]  /*09e0*/  IMAD.MOV.U32 R7, RZ, RZ, 0x0 ;  /* 0x00000000ff077424 */ /* 0x000fc800078e00ff */
[----:B0-----:R-:W-:Y:S05]  /*09f0*/  RET.REL.NODEC R6 `(_Z14resize_textureyPfii) ;  /* 0xfffffff406807950 */ /* 0x001fea0003c3ffff */
.L_x_15:
[----:B------:R-:W-:-:S00]  /*0a00*/  BRA `(.L_x_15) ;  /* 0xfffffffc00fc7947 */ /* 0x000fc0000383ffff */
[----:B------:R-:W-:-:S00]  /*0a10*/  NOP ;  /* 0x0000000000007918 */ /* 0x000fc00000000000 */
        /* <DEDUP_REMOVED lines=14> */
.L_x_54:


//--------------------- .text._Z14resize_bicubicPKfPfiiii --------------------------
	.section	.text._Z14resize_bicubicPKfPfiiii,"ax",@progbits
	.align	128
        .global         _Z14resize_bicubicPKfPfiiii
        .type           _Z14resize_bicubicPKfPfiiii,@function
        .size           _Z14resize_bicubicPKfPfiiii,(.L_x_55 - _Z14resize_bicubicPKfPfiiii)
        .other          _Z14resize_bicubicPKfPfiiii,@"STO_CUDA_ENTRY STV_DEFAULT"
_Z14resize_bicubicPKfPfiiii:
.text._Z14resize_bicubicPKfPfiiii:
        /* <DEDUP_REMOVED lines=13> */
[----:B------:R-:W0:Y:S01]  /*00d0*/  LDCU UR4, c[0x0][0x390] ;  /* 0x00007200ff0477ac */ /* 0x000e220008000800 */
[----:B------:R-:W-:-:S04]  /*00e0*/  I2FP.F32.S32 R5, UR6 ;  /* 0x0000000600057c45 */ /* 0x000fc80008201400 */
[----:B------:R-:W1:Y:S01]  /*00f0*/  MUFU.RCP R4, R5 ;  /* 0x0000000500047308 */ /* 0x000e620000001000 */
[----:B0-----:R-:W-:-:S07]  /*0100*/  I2FP.F32.S32 R2, UR4 ;  /* 0x0000000400027c45 */ /* 0x001fce0008201400 */
[----:B------:R-:W0:Y:S01]  /*0110*/  FCHK P0, R2, R5 ;  /* 0x0000000502007302 */ /* 0x000e220000000000 */
[----:B-1----:R-:W-:-:S04]  /*0120*/  FFMA R7, -R5, R4, 1 ;  /* 0x3f80000005077423 */ /* 0x002fc80000000104 */
[----:B------:R-:W-:-:S04]  /*0130*/  FFMA R7, R4, R7, R4 ;  /* 0x0000000704077223 */ /* 0x000fc80000000004 */
[----:B------:R-:W-:-:S04]  /*0140*/  FFMA R4, R2, R7, RZ ;  /* 0x0000000702047223 */ /* 0x000fc800000000ff */
[----:B------:R-:W-:-:S04]  /*0150*/  FFMA R6, -R5, R4, R2 ;  /* 0x0000000405067223 */ /* 0x000fc80000000102 */
[----:B------:R-:W-:Y:S01]  /*0160*/  FFMA R4, R7, R6, R4 ;  /* 0x0000000607047223 */ /* 0x000fe20000000004 */
[----:B0-----:R-:W-:Y:S06]  /*0170*/  @!P0 BRA `(.L_x_16) ;  /* 0x00000000000c8947 */ /* 0x001fec0003800000 */
[----:B------:R-:W-:-:S07]  /*0180*/  MOV R6, 0x1a0 ;  /* 0x000001a000067802 */ /* 0x000fce0000000f00 */
[----:B------:R-:W-:Y:S05]  /*0190*/  CALL.REL.NOINC `($__internal_1_$__cuda_sm3x_div_rn_noftz_f32_slowpath) ;  /* 0x0000001000587944 */ /* 0x000fea0003c00000 */
[----:B------:R-:W-:-:S07]  /*01a0*/  MOV R4, R2 ;  /* 0x0000000200047202 */ /* 0x000fce0000000f00 */
.L_x_16:
[----:B------:R-:W0:Y:S02]  /*01b0*/  LDCU UR4, c[0x0][0x39c] ;  /* 0x00007380ff0477ac */ /* 0x000e240008000800 */
[----:B0-----:R-:W-:Y:S01]  /*01c0*/  I2FP.F32.U32 R5, UR4 ;  /* 0x0000000400057c45 */ /* 0x001fe20008201000 */
[----:B------:R-:W0:Y:S03]  /*01d0*/  LDCU UR4, c[0x0][0x394] ;  /* 0x00007280ff0477ac */ /* 0x000e260008000800 */
[----:B------:R-:W1:Y:S01]  /*01e0*/  MUFU.RCP R6, R5 ;  /* 0x0000000500067308 */ /* 0x000e620000001000 */
[----:B0-----:R-:W-:Y:S01]  /*01f0*/  I2FP.F32.S32 R2, UR4 ;  /* 0x0000000400027c45 */ /* 0x001fe20008201400 */
[----:B------:R-:W0:Y:S01]  /*0200*/  LDCU.64 UR4, c[0x0][0x358] ;  /* 0x00006b00ff0477ac */ /* 0x000e220008000a00 */
[----:B-1----:R-:W-:-:S05]  /*0210*/  FFMA R7, -R5, R6, 1 ;  /* 0x3f80000005077423 */ /* 0x002fca0000000106 */
[----:B------:R-:W1:Y:S01]  /*0220*/  FCHK P0, R2, R5 ;  /* 0x0000000502007302 */ /* 0x000e620000000000 */
[----:B------:R-:W-:-:S04]  /*0230*/  FFMA R7, R6, R7, R6 ;  /* 0x0000000706077223 */ /* 0x000fc80000000006 */
[----:B------:R-:W-:-:S04]  /*0240*/  FFMA R6, R2, R7, RZ ;  /* 0x0000000702067223 */ /* 0x000fc800000000ff */
[----:B------:R-:W-:-:S04]  /*0250*/  FFMA R8, -R5, R6, R2 ;  /* 0x0000000605087223 */ /* 0x000fc80000000102 */
[----:B------:R-:W-:Y:S01]  /*0260*/  FFMA R6, R7, R8, R6 ;  /* 0x0000000807067223 */ /* 0x000fe20000000006 */
[----:B01----:R-:W-:Y:S06]  /*0270*/  @!P0 BRA `(.L_x_17) ;  /* 0x00000000000c8947 */ /* 0x003fec0003800000 */
[----:B------:R-:W-:-:S07]  /*0280*/  MOV R6, 0x2a0 ;  /* 0x000002a000067802 */ /* 0x000fce0000000f00 */
[----:B------:R-:W-:Y:S05]  /*0290*/  CALL.REL.NOINC `($__internal_1_$__cuda_sm3x_div_rn_noftz_f32_slowpath) ;  /* 0x0000001000187944 */ /* 0x000fea0003c00000 */
[----:B------:R-:W-:-:S07]  /*02a0*/  MOV R6, R2 ;  /* 0x0000000200067202 */ /* 0x000fce0000000f00 */
.L_x_17:
[----:B------:R-:W-:Y:S01]  /*02b0*/  I2FP.F32.S32 R5, R3 ;  /* 0x0000000300057245 */ /* 0x000fe20000201400 */
[----:B------:R-:W-:Y:S01]  /*02c0*/  HFMA2 R16, -RZ, RZ, 2.5, 0 ;  /* 0x41000000ff107431 */ /* 0x000fe200000001ff */
[----:B------:R-:W-:-:S03]  /*02d0*/  I2FP.F32.U32 R7, R0 ;  /* 0x0000000000077245 */ /* 0x000fc60000201000 */
[----:B------:R-:W-:Y:S01]  /*02e0*/  FMUL R5, R5, R4 ;  /* 0x0000000405057220 */ /* 0x000fe20000400000 */
[----:B------:R-:W-:Y:S01]  /*02f0*/  MOV R4, 0x40a00000 ;  /* 0x40a0000000047802 */ /* 0x000fe20000000f00 */
[----:B------:R-:W-:Y:S02]  /*0300*/  FMUL R6, R7, R6 ;  /* 0x0000000607067220 */ /* 0x000fe40000400000 */
[----:B------:R-:W0:Y:S08]  /*0310*/  F2I.TRUNC.NTZ R24, R5 ;  /* 0x0000000500187305 */ /* 0x000e30000020f100 */
[----:B------:R-:W1:Y:S01]  /*0320*/  F2I.TRUNC.NTZ R20, R6 ;  /* 0x0000000600147305 */ /* 0x000e62000020f100 */
[----:B0-----:R-:W-:-:S04]  /*0330*/  I2FP.F32.S32 R2, R24 ;  /* 0x0000001800027245 */ /* 0x001fc80000201400 */
[C---:B------:R-:W-:Y:S01]  /*0340*/  FSETP.GEU.AND P0, PT, R5.reuse, R2, PT ;  /* 0x000000020500720b */ /* 0x040fe20003f0e000 */
[----:B------:R-:W-:Y:S01]  /*0350*/  FADD R7, R5, -R2 ;  /* 0x8000000205077221 */ /* 0x000fe20000000000 */
[----:B-1----:R-:W-:-:S03]  /*0360*/  I2FP.F32.S32 R9, R20 ;  /* 0x0000001400097245 */ /* 0x002fc60000201400 */
[CC--:B------:R-:W-:Y:S01]  /*0370*/  FMUL R2, R7.reuse, R7.reuse ;  /* 0x0000000707027220 */ /* 0x0c0fe20000400000 */
[C---:B------:R-:W-:Y:S02]  /*0380*/  FSEL R11, -R7.reuse, R7, !P0 ;  /* 0x00000007070b7208 */ /* 0x040fe40004000100 */
[C---:B------:R-:W-:Y:S01]  /*0390*/  FSETP.GEU.AND P0, PT, R7.reuse, -1, PT ;  /* 0xbf8000000700780b */ /* 0x040fe20003f0e000 */
[----:B------:R-:W-:Y:S01]  /*03a0*/  FADD R5, R6, -R9 ;  /* 0x8000000906057221 */ /* 0x000fe20000000000 */
[----:B------:R-:W-:Y:S01]  /*03b0*/  FMUL R6, R7, R2 ;  /* 0x0000000207067220 */ /* 0x000fe20000400000 */
[C---:B------:R-:W-:Y:S01]  /*03c0*/  FFMA R13, R11.reuse, -R16, 4 ;  /* 0x408000000b0d7423 */ /* 0x040fe20000000810 */
[C---:B------:R-:W-:Y:S01]  /*03d0*/  FFMA R9, R2.reuse, -R4, 2 ;  /* 0x4000000002097423 */ /* 0x040fe20000000804 */
[C---:B------:R-:W-:Y:S01]  /*03e0*/  FSETP.GEU.AND P5, PT, R11.reuse, 2, PT ;  /* 0x400000000b00780b */ /* 0x040fe20003fae000 */
[----:B------:R-:W-:Y:S01]  /*03f0*/  FADD R22, -RZ, R5 ;  /* 0x00000005ff167221 */ /* 0x000fe20000000100 */
[----:B------:R-:W-:Y:S01]  /*0400*/  FFMA R13, R2, 5, R13 ;  /* 0x40a00000020d7823 */ /* 0x000fe2000000000d */
[C---:B------:R-:W-:Y:S01]  /*0410*/  FFMA R10, R6.reuse, 3, R9 ;  /* 0x40400000060a7823 */ /* 0x040fe20000000009 */
[----:B------:R-:W-:Y:S01]  /*0420*/  FSETP.GEU.AND P4, PT, R11, 1, PT ;  /* 0x3f8000000b00780b */ /* 0x000fe20003f8e000 */
[C---:B------:R-:W-:Y:S01]  /*0430*/  FADD R11, R7.reuse, -1 ;  /* 0xbf800000070b7421 */ /* 0x040fe20000000000 */
[----:B------:R-:W-:Y:S01]  /*0440*/  FADD R13, -R6, R13 ;  /* 0x0000000d060d7221 */ /* 0x000fe20000000100 */
[C---:B------:R-:W-:Y:S01]  /*0450*/  FADD R6, R7.reuse, 1 ;  /* 0x3f80000007067421 */ /* 0x040fe20000000000 */
[C---:B------:R-:W-:Y:S01]  /*0460*/  FSETP.GEU.AND P1, PT, R7.reuse, 1, PT ;  /* 0x3f8000000700780b */ /* 0x040fe20003f2e000 */
[C---:B------:R-:W-:Y:S01]  /*0470*/  FADD R2, R7.reuse, -2 ;  /* 0xc000000007027421 */ /* 0x040fe20000000000 */
[----:B------:R-:W-:Y:S01]  /*0480*/  FSETP.GEU.AND P6, PT, R7, 2, PT ;  /* 0x400000000700780b */ /* 0x000fe20003fce000 */
[CC--:B------:R-:W-:Y:S01]  /*0490*/  FMUL R7, R6.reuse, R6.reuse ;  /* 0x0000000606077220 */ /* 0x0c0fe20000400000 */
[C---:B------:R-:W-:Y:S01]  /*04a0*/  FSEL R9, -R6.reuse, R6, !P0 ;  /* 0x0000000606097208 */ /* 0x040fe20004000100 */
[CC--:B------:R-:W-:Y:S01]  /*04b0*/  FMUL R12, R11.reuse, R11.reuse ;  /* 0x0000000b0b0c7220 */ /* 0x0c0fe20000400000 */
[----:B------:R-:W-:Y:S01]  /*04c0*/  FSEL R15, -R11, R11, !P1 ;  /* 0x0000000b0b0f7208 */ /* 0x000fe20004800100 */
[----:B------:R-:W-:Y:S01]  /*04d0*/  FMUL R6, R6, R7 ;  /* 0x0000000706067220 */ /* 0x000fe20000400000 */
[C---:B------:R-:W-:Y:S01]  /*04e0*/  FSETP.GEU.AND P0, PT, R9.reuse, 2, PT ;  /* 0x400000000900780b */ /* 0x040fe20003f0e000 */
[----:B------:R-:W-:Y:S01]  /*04f0*/  FFMA R8, R9, -R16, 4 ;  /* 0x4080000009087423 */ /* 0x000fe20000000810 */
[----:B------:R-:W-:Y:S01]  /*0500*/  FSETP.GEU.AND P2, PT, R15, 2, PT ;  /* 0x400000000f00780b */ /* 0x000fe20003f4e000 */
[----:B------:R-:W-:Y:S01]  /*0510*/  FMUL R14, R11, R12 ;  /* 0x0000000c0b0e7220 */ /* 0x000fe20000400000 */
[C---:B------:R-:W-:Y:S01]  /*0520*/  FSETP.GEU.AND P3, PT, R15.reuse, 1, PT ;  /* 0x3f8000000f00780b */ /* 0x040fe20003f6e000 */
[----:B------:R-:W-:Y:S01]  /*0530*/  FFMA R15, R15, -R16, 4 ;  /* 0x408000000f0f7423 */ /* 0x000fe20000000810 */
[----:B------:R-:W-:Y:S01]  /*0540*/  FSETP.GEU.AND P1, PT, R9, 1, PT ;  /* 0x3f8000000900780b */ /* 0x000fe20003f2e000 */
[C---:B------:R-:W-:Y:S01]  /*0550*/  FFMA R9, R7.reuse, 5, R8 ;  /* 0x40a0000007097823 */ /* 0x040fe20000000008 */
[-C--:B------:R-:W-:Y:S01]  /*0560*/  FFMA R7, R7, -R4.reuse, 2 ;  /* 0x4000000007077423 */ /* 0x080fe20000000804 */
[C---:B------:R-:W-:Y:S01]  /*0570*/  FFMA R15, R12.reuse, 5, R15 ;  /* 0x40a000000c0f7823 */ /* 0x040fe2000000000f */
[----:B------:R-:W-:Y:S01]  /*0580*/  FFMA R17, R12, -R4, 2 ;  /* 0x400000000c117423 */ /* 0x000fe20000000804 */
[-C--:B------:R-:W-:Y:S01]  /*0590*/  FSEL R19, -R2, R2.reuse, !P6 ;  /* 0x0000000202137208 */ /* 0x080fe20007000100 */
[----:B------:R-:W-:Y:S01]  /*05a0*/  FMUL R8, R10, 0.5 ;  /* 0x3f0000000a087820 */ /* 0x000fe20000400000 */
[C---:B------:R-:W-:Y:S01]  /*05b0*/  FFMA R10, R6.reuse, 3, R7 ;  /* 0x40400000060a7823 */ /* 0x040fe20000000007 */
[----:B------:R-:W-:Y:S01]  /*05c0*/  FMUL R13, R13, 0.5 ;  /* 0x3f0000000d0d7820 */ /* 0x000fe20000400000 */
[----:B------:R-:W-:Y:S01]  /*05d0*/  FADD R11, -R6, R9 ;  /* 0x00000009060b7221 */ /* 0x000fe20000000100 */
[C---:B------:R-:W-:Y:S01]  /*05e0*/  FFMA R6, R14.reuse, 3, R17 ;  /* 0x404000000e067823 */ /* 0x040fe20000000011 */
[----:B------:R-:W-:Y:S01]  /*05f0*/  FADD R7, -R14, R15 ;  /* 0x0000000f0e077221 */ /* 0x000fe20000000100 */
[C---:B------:R-:W-:Y:S01]  /*0600*/  FMUL R9, R2.reuse, R2 ;  /* 0x0000000202097220 */ /* 0x040fe20000400000 */
[----:B------:R-:W-:Y:S01]  /*0610*/  FFMA R12, R19, -R16, 4 ;  /* 0x40800000130c7423 */ /* 0x000fe20000000810 */
[C---:B------:R-:W-:Y:S01]  /*0620*/  FADD R14, R5.reuse, 1 ;  /* 0x3f800000050e7421 */ /* 0x040fe20000000000 */
[----:B------:R-:W-:Y:S01]  /*0630*/  FSETP.GEU.AND P6, PT, R5, -1, PT ;  /* 0xbf8000000500780b */ /* 0x000fe20003fce000 */
[----:B------:R-:W-:Y:S01]  /*0640*/  FMUL R2, R2, R9 ;  /* 0x0000000902027220 */ /* 0x000fe20000400000 */
[----:B------:R-:W-:Y:S01]  /*0650*/  @P4 FSEL R8, R13, RZ, !P5 ;  /* 0x000000ff0d084208 */ /* 0x000fe20006800000 */
[C---:B------:R-:W-:Y:S01]  /*0660*/  FFMA R13, R9.reuse, 5, R12 ;  /* 0x40a00000090d7823 */ /* 0x040fe2000000000c */
[----:B------:R-:W-:Y:S01]  /*0670*/  FFMA R15, R9, -R4, 2 ;  /* 0x40000000090f7423 */ /* 0x000fe20000000804 */
[-C--:B------:R-:W-:Y:S01]  /*0680*/  FSEL R9, -R14, R14.reuse, !P6 ;  /* 0x0000000e0e097208 */ /* 0x080fe20007000100 */
[----:B------:R-:W-:Y:S01]  /*0690*/  FMUL R11, R11, 0.5 ;  /* 0x3f0000000b0b7820 */ /* 0x000fe20000400000 */
[C---:B------:R-:W-:Y:S01]  /*06a0*/  FADD R13, -R2.reuse, R13 ;  /* 0x0000000d020d7221 */ /* 0x040fe20000000100 */
[----:B------:R-:W-:Y:S01]  /*06b0*/  FFMA R15, R2, 3, R15 ;  /* 0x40400000020f7823 */ /* 0x000fe2000000000f */
[----:B------:R-:W-:Y:S01]  /*06c0*/  FMUL R17, R14, R14 ;  /* 0x0000000e0e117220 */ /* 0x000fe20000400000 */
[----:B------:R-:W-:Y:S01]  /*06d0*/  FFMA R2, R9, -R16, 4 ;  /* 0x4080000009027423 */ /* 0x000fe20000000810 */
[----:B------:R-:W-:Y:S01]  /*06e0*/  FMUL R10, R10, 0.5 ;  /* 0x3f0000000a0a7820 */ /* 0x000fe20000400000 */
[----:B------:R-:W-:Y:S01]  /*06f0*/  @P1 FSEL R10, R11, RZ, !P0 ;  /* 0x000000ff0b0a1208 */ /* 0x000fe20004000000 */
[----:B------:R-:W-:Y:S01]  /*0700*/  FMUL R14, R14, R17 ;  /* 0x000000110e0e7220 */ /* 0x000fe20000400000 */
[C---:B------:R-:W-:Y:S01]  /*0710*/  FFMA R11, R17.reuse, 5, R2 ;  /* 0x40a00000110b7823 */ /* 0x040fe20000000002 */
[----:B------:R-:W-:Y:S01]  /*0720*/  FFMA R17, R17, -R4, 2 ;  /* 0x4000000011117423 */ /* 0x000fe20000000804 */
[----:B------:R-:W-:Y:S01]  /*0730*/  FSETP.GEU.AND P0, PT, R9, 1, PT ;  /* 0x3f8000000900780b */ /* 0x000fe20003f0e000 */
[----:B------:R-:W-:Y:S01]  /*0740*/  FMUL R2, R15, 0.5 ;  /* 0x3f0000000f027820 */ /* 0x000fe20000400000 */
[----:B------:R-:W-:Y:S01]  /*0750*/  FSETP.GEU.AND P1, PT, R9, 2, PT ;  /* 0x400000000900780b */ /* 0x000fe20003f2e000 */
[C---:B------:R-:W-:Y:S01]  /*0760*/  FFMA R17, R14.reuse, 3, R17 ;  /* 0x404000000e117823 */ /* 0x040fe20000000011 */
[----:B------:R-:W-:Y:S01]  /*0770*/  FADD R14, -R14, R11 ;  /* 0x0000000b0e0e7221 */ /* 0x000fe20000000100 */
[----:B------:R-:W-:Y:S01]  /*0780*/  FSETP.GEU.AND P5, PT, R19, 1, PT ;  /* 0x3f8000001300780b */ /* 0x000fe20003fae000 */
[----:B------:R-:W-:Y:S01]  /*0790*/  FMUL R7, R7, 0.5 ;  /* 0x3f00000007077820 */ /* 0x000fe20000400000 */
[----:B------:R-:W-:Y:S01]  /*07a0*/  FMUL R11, R17, 0.5 ;  /* 0x3f000000110b7820 */ /* 0x000fe20000400000 */
[----:B------:R-:W-:Y:S01]  /*07b0*/  FMUL R14, R14, 0.5 ;  /* 0x3f0000000e0e7820 */ /* 0x000fe20000400000 */
[----:B------:R-:W-:Y:S01]  /*07c0*/  FMUL R13, R13, 0.5 ;  /* 0x3f0000000d0d7820 */ /* 0x000fe20000400000 */
[----:B------:R-:W-:Y:S01]  /*07d0*/  FSETP.GEU.AND P4, PT, R19, 2, PT ;  /* 0x400000001300780b */ /* 0x000fe20003f8e000 */
[----:B------:R-:W-:Y:S01]  /*07e0*/  FMUL R6, R6, 0.5 ;  /* 0x3f00000006067820 */ /* 0x000fe20000400000 */
[----:B------:R-:W-:Y:S01]  /*07f0*/  @P3 FSEL R6, R7, RZ, !P2 ;  /* 0x000000ff07063208 */ /* 0x000fe20005000000 */
[C---:B------:R-:W-:Y:S01]  /*0800*/  FADD R26, R5.reuse, -1 ;  /* 0xbf800000051a7421 */ /* 0x040fe20000000000 */
[----:B------:R-:W-:Y:S01]  /*0810*/  @P0 FSEL R11, R14, RZ, !P1 ;  /* 0x000000ff0e0b0208 */ /* 0x000fe20004800000 */
[C---:B------:R-:W-:Y:S01]  /*0820*/  FADD R28, R5.reuse, -2 ;  /* 0xc0000000051c7421 */ /* 0x040fe20000000000 */
[----:B------:R-:W0:Y:S01]  /*0830*/  LDC.64 R14, c[0x0][0x390] ;  /* 0x0000e400ff0e7b82 */ /* 0x000e220000000a00 */
[----:B------:R-:W-:-:S02]  /*0840*/  FSETP.GEU.AND P2, PT, R5, RZ, PT ;  /* 0x000000ff0500720b */ /* 0x000fc40003f4e000 */
[----:B------:R-:W-:Y:S01]  /*0850*/  @P5 FSEL R2, R13, RZ, !P4 ;  /* 0x000000ff0d025208 */ /* 0x000fe20006000000 */
[----:B------:R-:W-:Y:S01]  /*0860*/  FMUL R21, R28, R28 ;  /* 0x0000001c1c157220 */ /* 0x000fe20000400000 */
[C---:B------:R-:W-:Y:S02]  /*0870*/  FSETP.GEU.AND P3, PT, R5.reuse, 1, PT ;  /* 0x3f8000000500780b */ /* 0x040fe40003f6e000 */
[----:B------:R-:W-:Y:S01]  /*0880*/  FSETP.GEU.AND P4, PT, R5, 2, PT ;  /* 0x400000000500780b */ /* 0x000fe20003f8e000 */
[----:B------:R-:W1:Y:S01]  /*0890*/  LDC.64 R12, c[0x0][0x380] ;  /* 0x0000e000ff0c7b82 */ /* 0x000e620000000a00 */
[----:B------:R-:W-:Y:S01]  /*08a0*/  FSEL R7, -R22, R22, !P2 ;  /* 0x0000001616077208 */ /* 0x000fe20005000100 */
[----:B------:R-:W-:Y:S01]  /*08b0*/  FMUL R9, R28, R21 ;  /* 0x000000151c097220 */ /* 0x000fe20000400000 */
[----:B------:R-:W-:Y:S02]  /*08c0*/  FSEL R17, -R26, R26, !P3 ;  /* 0x0000001a1a117208 */ /* 0x000fe40005800100 */
[----:B------:R-:W-:Y:S01]  /*08d0*/  FSEL R5, -R28, R28, !P4 ;  /* 0x0000001c1c057208 */ /* 0x000fe20006000100 */
[----:B------:R-:W-:Y:S01]  /*08e0*/  FFMA R19, R7, -R16, 4 ;  /* 0x4080000007137423 */ /* 0x000fe20000000810 */
[----:B------:R-:W-:-:S02]  /*08f0*/  FSETP.GEU.AND P4, PT, R17, 1, PT ;  /* 0x3f8000001100780b */ /* 0x000fc40003f8e000 */
[C---:B------:R-:W-:Y:S01]  /*0900*/  FSETP.GEU.AND P2, PT, R17.reuse, 2, PT ;  /* 0x400000001100780b */ /* 0x040fe20003f4e000 */
[-C--:B------:R-:W-:Y:S01]  /*0910*/  FFMA R17, R17, -R16.reuse, 4 ;  /* 0x4080000011117423 */ /* 0x080fe20000000810 */
[C---:B------:R-:W-:Y:S01]  /*0920*/  FFMA R16, R5.reuse, -R16, 4 ;  /* 0x4080000005107423 */ /* 0x040fe20000000810 */
[C---:B------:R-:W-:Y:S02]  /*0930*/  FSETP.GEU.AND P5, PT, R5.reuse, 1, PT ;  /* 0x3f8000000500780b */ /* 0x040fe40003fae000 */
[----:B------:R-:W-:Y:S01]  /*0940*/  FSETP.GEU.AND P0, PT, R5, 2, PT ;  /* 0x400000000500780b */ /* 0x000fe20003f0e000 */
[----:B------:R-:W-:Y:S01]  /*0950*/  FMUL R5, R22, R22 ;  /* 0x0000001616057220 */ /* 0x000fe20000400000 */
[----:B------:R-:W-:Y:S01]  /*0960*/  FSETP.GEU.AND P3, PT, R7, 1, PT ;  /* 0x3f8000000700780b */ /* 0x000fe20003f6e000 */
[----:B------:R-:W-:Y:S01]  /*0970*/  FFMA R16, R21, 5, R16 ;  /* 0x40a0000015107823 */ /* 0x000fe20000000010 */
[----:B------:R-:W-:Y:S01]  /*0980*/  FSETP.GEU.AND P1, PT, R7, 2, PT ;  /* 0x400000000700780b */ /* 0x000fe20003f2e000 */
[----:B------:R-:W-:Y:S01]  /*0990*/  FMUL R7, R26, R26 ;  /* 0x0000001a1a077220 */ /* 0x000fe20000400000 */
[----:B------:R-:W-:Y:S01]  /*09a0*/  IADD3 R18, PT, PT, R20, -0x1, RZ ;  /* 0xffffffff14127810 */ /* 0x000fe20007ffe0ff */
[----:B------:R-:W-:Y:S01]  /*09b0*/  FMUL R22, R22, R5 ;  /* 0x0000000516167220 */ /* 0x000fe20000400000 */
[----:B0-----:R-:W-:Y:S01]  /*09c0*/  IADD3 R25, PT, PT, R14, -0x1, RZ ;  /* 0xffffffff0e197810 */ /* 0x001fe20007ffe0ff */
[C---:B------:R-:W-:Y:S01]  /*09d0*/  FFMA R19, R5.reuse, 5, R19 ;  /* 0x40a0000005137823 */ /* 0x040fe20000000013 */
[-C--:B------:R-:W-:Y:S01]  /*09e0*/  FFMA R5, R5, -R4.reuse, 2 ;  /* 0x4000000005057423 */ /* 0x080fe20000000804 */
[----:B------:R-:W-:Y:S01]  /*09f0*/  VIADDMNMX.RELU R23, R15, 0xffffffff, R18, PT ;  /* 0xffffffff0f177846 */ /* 0x000fe20003801112 */
[----:B------:R-:W-:Y:S01]  /*0a00*/  FMUL R26, R26, R7 ;  /* 0x000000071a1a7220 */ /* 0x000fe20000400000 */
[----:B------:R-:W-:Y:S01]  /*0a10*/  VIADDMNMX.RELU R28, R24, 0xffffffff, R25, PT ;  /* 0xffffffff181c7846 */ /* 0x000fe20003801119 */
[C---:B------:R-:W-:Y:S01]  /*0a20*/  FFMA R17, R7.reuse, 5, R17 ;  /* 0x40a0000007117823 */ /* 0x040fe20000000011 */
[-C--:B------:R-:W-:Y:S01]  /*0a30*/  FFMA R7, R7, -R4.reuse, 2 ;  /* 0x4000000007077423 */ /* 0x080fe20000000804 */
[----:B------:R-:W-:Y:S01]  /*0a40*/  FFMA R4, R21, -R4, 2 ;  /* 0x4000000015047423 */ /* 0x000fe20000000804 */
[C---:B------:R-:W-:Y:S01]  /*0a50*/  FFMA R5, R22.reuse, 3, R5 ;  /* 0x4040000016057823 */ /* 0x040fe20000000005 */
[----:B------:R-:W-:Y:S01]  /*0a60*/  FADD R22, -R22, R19 ;  /* 0x0000001316167221 */ /* 0x000fe20000000100 */
[----:B------:R-:W-:Y:S01]  /*0a70*/  VIMNMX.RELU R21, PT, PT, R25, R24, PT ;  /* 0x0000001819157248 */ /* 0x000fe20003fe1100 */
[----:B------:R-:W-:-:S02]  /*0a80*/  IMAD R19, R23, R14, R28 ;  /* 0x0000000e17137224 */ /* 0x000fc400078e021c */
[C---:B------:R-:W-:Y:S01]  /*0a90*/  FFMA R7, R26.reuse, 3, R7 ;  /* 0x404000001a077823 */ /* 0x040fe20000000007 */
[----:B------:R-:W-:Y:S01]  /*0aa0*/  FADD R26, -R26, R17 ;  /* 0x000000111a1a7221 */ /* 0x000fe20000000100 */
[----:B------:R-:W-:Y:S01]  /*0ab0*/  FFMA R4, R9, 3, R4 ;  /* 0x4040000009047823 */ /* 0x000fe20000000004 */
[----:B-1----:R-:W-:-:S04]  /*0ac0*/  IMAD.WIDE R18, R19, 0x4, R12 ;  /* 0x0000000413127825 */ /* 0x002fc800078e020c */
[----:B------:R-:W-:Y:S01]  /*0ad0*/  FADD R9, -R9, R16 ;  /* 0x0000001009097221 */ /* 0x000fe20000000100 */
[----:B------:R-:W-:Y:S01]  /*0ae0*/  IMAD R17, R23, R14, R21 ;  /* 0x0000000e17117224 */ /* 0x000fe200078e0215 */
[----:B------:R-:W2:Y:S03]  /*0af0*/  LDG.E.CONSTANT R19, desc[UR4][R18.64] ;  /* 0x0000000412137981 */ /* 0x000ea6000c1e9900 */
[----:B------:R-:W-:-:S06]  /*0b00*/  IMAD.WIDE R16, R17, 0x4, R12 ;  /* 0x0000000411107825 */ /* 0x000fcc00078e020c */
[----:B------:R0:W3:Y:S01]  /*0b10*/  LDG.E.CONSTANT R16, desc[UR4][R16.64] ;  /* 0x0000000410107981 */ /* 0x0000e2000c1e9900 */
[----:B------:R-:W-:Y:S01]  /*0b20*/  FMUL R22, R22, 0.5 ;  /* 0x3f00000016167820 */ /* 0x000fe20000400000 */
[----:B------:R-:W-:Y:S01]  /*0b30*/  FMUL R5, R5, 0.5 ;  /* 0x3f00000005057820 */ /* 0x000fe20000400000 */
[C-C-:B------:R-:W-:Y:S01]  /*0b40*/  VIADDMNMX.RELU R27, R24.reuse, 0x1, R25.reuse, PT ;  /* 0x00000001181b7846 */ /* 0x140fe20003801119 */
[----:B------:R-:W-:Y:S01]  /*0b50*/  FMUL R29, R11, R8 ;  /* 0x000000080b1d7220 */ /* 0x000fe20000400000 */
[----:B------:R-:W-:Y:S01]  /*0b60*/  VIADDMNMX.RELU R25, R24, 0x2, R25, PT ;  /* 0x0000000218197846 */ /* 0x000fe20003801119 */
[----:B------:R-:W-:Y:S01]  /*0b70*/  FMUL R26, R26, 0.5 ;  /* 0x3f0000001a1a7820 */ /* 0x000fe20000400000 */
[----:B------:R-:W-:Y:S01]  /*0b80*/  @P3 FSEL R5, R22, RZ, !P1 ;  /* 0x000000ff16053208 */ /* 0x000fe20004800000 */
[----:B------:R-:W-:Y:S01]  /*0b90*/  FMUL R22, R10, R11 ;  /* 0x0000000b0a167220 */ /* 0x000fe20000400000 */
[----:B------:R-:W-:Y:S01]  /*0ba0*/  FMUL R7, R7, 0.5 ;  /* 0x3f00000007077820 */ /* 0x000fe20000400000 */
[----:B0-----:R-:W-:Y:S01]  /*0bb0*/  IMAD R17, R23, R14, R27 ;  /* 0x0000000e17117224 */ /* 0x001fe200078e021b */
[----:B------:R-:W-:Y:S01]  /*0bc0*/  @P4 FSEL R7, R26, RZ, !P2 ;  /* 0x000000ff1a074208 */ /* 0x000fe20005000000 */
[----:B--2---:R-:W-:-:S04]  /*0bd0*/  FFMA R24, R22, R19, RZ ;  /* 0x0000001316187223 */ /* 0x004fc800000000ff */
[----:B---3--:R-:W-:Y:S01]  /*0be0*/  FFMA R24, R29, R16, R24 ;  /* 0x000000101d187223 */ /* 0x008fe20000000018 */
[----:B------:R-:W-:-:S06]  /*0bf0*/  IMAD.WIDE R16, R17, 0x4, R12 ;  /* 0x0000000411107825 */ /* 0x000fcc00078e020c */
[----:B------:R-:W2:Y:S01]  /*0c00*/  LDG.E.CONSTANT R17, desc[UR4][R16.64] ;  /* 0x0000000410117981 */ /* 0x000ea2000c1e9900 */
[----:B------:R-:W-:Y:S02]  /*0c10*/  IMAD R19, R23, R14, R25 ;  /* 0x0000000e17137224 */ /* 0x000fe400078e0219 */
[----:B------:R-:W-:Y:S02]  /*0c20*/  FADD R22, RZ, R22 ;  /* 0x00000016ff167221 */ /* 0x000fe40000000000 */
[----:B------:R-:W-:-:S04]  /*0c30*/  IMAD.WIDE R18, R19, 0x4, R12 ;  /* 0x0000000413127825 */ /* 0x000fc800078e020c */
[----:B------:R-:W-:Y:S02]  /*0c40*/  FADD R22, R22, R29 ;  /* 0x0000001d16167221 */ /* 0x000fe40000000000 */
[----:B------:R0:W3:Y:S01]  /*0c50*/  LDG.E.CONSTANT R18, desc[UR4][R18.64] ;  /* 0x0000000412127981 */ /* 0x0000e2000c1e9900 */
[----:B------:R-:W-:Y:S01]  /*0c60*/  FMUL R26, R11, R6 ;  /* 0x000000060b1a7220 */ /* 0x000fe20000400000 */
[----:B------:R-:W-:-:S05]  /*0c70*/  VIADDMNMX.RELU R29, R15, 0xffffffff, R20, PT ;  /* 0xffffffff0f1d7846 */ /* 0x000fca0003801114 */
[CC--:B0-----:R-:W-:Y:S02]  /*0c80*/  IMAD R19, R29.reuse, R14.reuse, R27 ;  /* 0x0000000e1d137224 */ /* 0x0c1fe400078e021b */
[----:B--2---:R-:W-:Y:S01]  /*0c90*/  FFMA R23, R26, R17, R24 ;  /* 0x000000111a177223 */ /* 0x004fe20000000018 */
[----:B------:R-:W-:Y:S01]  /*0ca0*/  FADD R24, R22, R26 ;  /* 0x0000001a16187221 */ /* 0x000fe20000000000 */
[----:B------:R-:W-:Y:S02]  /*0cb0*/  IMAD R22, R29, R14, R28 ;  /* 0x0000000e1d167224 */ /* 0x000fe400078e021c */
[----:B------:R-:W-:Y:S02]  /*0cc0*/  FMUL R26, R11, R2 ;  /* 0x000000020b1a7220 */ /* 0x000fe40000400000 */
[----:B------:R-:W-:-:S06]  /*0cd0*/  IMAD.WIDE R16, R22, 0x4, R12 ;  /* 0x0000000416107825 */ /* 0x000fcc00078e020c */
[----:B------:R3:W2:Y:S01]  /*0ce0*/  LDG.E.CONSTANT R16, desc[UR4][R16.64] ;  /* 0x0000000410107981 */ /* 0x0006a2000c1e9900 */
[----:B------:R-:W-:Y:S01]  /*0cf0*/  FADD R11, R24, R26 ;  /* 0x0000001a180b7221 */ /* 0x000fe20000000000 */
[----:B---3--:R-:W-:Y:S01]  /*0d00*/  FFMA R17, R26, R18, R23 ;  /* 0x000000121a117223 */ /* 0x008fe20000000017 */
[----:B------:R-:W-:-:S04]  /*0d10*/  IMAD R23, R29, R14, R21 ;  /* 0x0000000e1d177224 */ /* 0x000fc800078e0215 */
[----:B------:R-:W-:-:S06]  /*0d20*/  IMAD.WIDE R22, R23, 0x4, R12 ;  /* 0x0000000417167825 */ /* 0x000fcc00078e020c */
[----:B------:R-:W3:Y:S01]  /*0d30*/  LDG.E.CONSTANT R22, desc[UR4][R22.64] ;  /* 0x0000000416167981 */ /* 0x000ee2000c1e9900 */
[----:B------:R-:W-:-:S04]  /*0d40*/  IMAD.WIDE R18, R19, 0x4, R12 ;  /* 0x0000000413127825 */ /* 0x000fc800078e020c */
[-C--:B------:R-:W-:Y:S02]  /*0d50*/  FMUL R26, R10, R5.reuse ;  /* 0x000000050a1a7220 */ /* 0x080fe40000400000 */
[----:B------:R-:W4:Y:S02]  /*0d60*/  LDG.E.CONSTANT R18, desc[UR4][R18.64] ;  /* 0x0000000412127981 */ /* 0x000f24000c1e9900 */
[----:B--2---:R-:W-:Y:S01]  /*0d70*/  FFMA R24, R26, R16, R17 ;  /* 0x000000101a187223 */ /* 0x004fe20000000011 */
[----:B------:R-:W-:Y:S02]  /*0d80*/  IMAD R17, R29, R14, R25 ;  /* 0x0000000e1d117224 */ /* 0x000fe400078e0219 */
[----:B------:R-:W-:Y:S02]  /*0d90*/  FMUL R29, R8, R5 ;  /* 0x00000005081d7220 */ /* 0x000fe40000400000 */
[----:B------:R-:W-:-:S04]  /*0da0*/  IMAD.WIDE R16, R17, 0x4, R12 ;  /* 0x0000000411107825 */ /* 0x000fc800078e020c */
[----:B------:R-:W-:Y:S02]  /*0db0*/  FADD R26, R11, R26 ;  /* 0x0000001a0b1a7221 */ /* 0x000fe40000000000 */
[----:B------:R0:W2:Y:S02]  /*0dc0*/  LDG.E.CONSTANT R11, desc[UR4][R16.64] ;  /* 0x00000004100b7981 */ /* 0x0000a4000c1e9900 */
[----:B------:R-:W-:Y:S01]  /*0dd0*/  FADD R26, R26, R29 ;  /* 0x0000001d1a1a7221 */ /* 0x000fe20000000000 */
[----:B---3--:R-:W-:Y:S01]  /*0de0*/  FFMA R23, R29, R22, R24 ;  /* 0x000000161d177223 */ /* 0x008fe20000000018 */
[----:B------:R-:W-:Y:S01]  /*0df0*/  IADD3 R22, PT, PT, R20, 0x1, RZ ;  /* 0x0000000114167810 */ /* 0x000fe20007ffe0ff */
[----:B------:R-:W-:-:S03]  /*0e00*/  FMUL R24, R6, R5 ;  /* 0x0000000506187220 */ /* 0x000fc60000400000 */
[----:B------:R-:W-:Y:S02]  /*0e10*/  VIADDMNMX.RELU R29, R15, 0xffffffff, R22, PT ;  /* 0xffffffff0f1d7846 */ /* 0x000fe40003801116 */
[----:B------:R-:W-:Y:S01]  /*0e20*/  IADD3 R20, PT, PT, R20, 0x2, RZ ;  /* 0x0000000214147810 */ /* 0x000fe20007ffe0ff */
[----:B----4-:R-:W-:Y:S02]  /*0e30*/  FFMA R22, R24, R18, R23 ;  /* 0x0000001218167223 */ /* 0x010fe40000000017 */
[CC--:B------:R-:W-:Y:S02]  /*0e40*/  IMAD R19, R29.reuse, R14.reuse, R28 ;  /* 0x0000000e1d137224 */ /* 0x0c0fe400078e021c */
[----:B------:R-:W-:Y:S01]  /*0e50*/  IMAD R18, R29, R14, R21 ;  /* 0x0000000e1d127224 */ /* 0x000fe200078e0215 */
[----:B------:R-:W-:Y:S01]  /*0e60*/  VIADDMNMX.RELU R15, R15, 0xffffffff, R20, PT ;  /* 0xffffffff0f0f7846 */ /* 0x000fe20003801114 */
[----:B0-----:R-:W-:-:S04]  /*0e70*/  IMAD.WIDE R16, R19, 0x4, R12 ;  /* 0x0000000413107825 */ /* 0x001fc800078e020c */
[----:B------:R-:W-:Y:S01]  /*0e80*/  FADD R23, R26, R24 ;  /* 0x000000181a177221 */ /* 0x000fe20000000000 */
[----:B------:R-:W-:Y:S01]  /*0e90*/  IMAD.WIDE R18, R18, 0x4, R12 ;  /* 0x0000000412127825 */ /* 0x000fe200078e020c */
[----:B------:R0:W3:Y:S03]  /*0ea0*/  LDG.E.CONSTANT R24, desc[UR4][R16.64] ;  /* 0x0000000410187981 */ /* 0x0000e6000c1e9900 */
[-C--:B------:R-:W-:Y:S02]  /*0eb0*/  IMAD R20, R29, R14.reuse, R27 ;  /* 0x0000000e1d147224 */ /* 0x080fe400078e021b */
[----:B------:R-:W-:Y:S01]  /*0ec0*/  IMAD R26, R15, R14, R21 ;  /* 0x0000000e0f1a7224 */ /* 0x000fe200078e0215 */
[----:B------:R-:W4:Y:S01]  /*0ed0*/  LDG.E.CONSTANT R18, desc[UR4][R18.64] ;  /* 0x0000000412127981 */ /* 0x000f22000c1e9900 */
[----:B------:R-:W-:-:S04]  /*0ee0*/  IMAD.WIDE R20, R20, 0x4, R12 ;  /* 0x0000000414147825 */ /* 0x000fc800078e020c */
[-C--:B------:R-:W-:Y:S02]  /*0ef0*/  IMAD R29, R29, R14.reuse, R25 ;  /* 0x0000000e1d1d7224 */ /* 0x080fe400078e0219 */
[CC--:B------:R-:W-:Y:S01]  /*0f00*/  IMAD R28, R15.reuse, R14.reuse, R28 ;  /* 0x0000000e0f1c7224 */ /* 0x0c0fe200078e021c */
[----:B------:R-:W5:Y:S01]  /*0f10*/  LDG.E.CONSTANT R20, desc[UR4][R20.64] ;  /* 0x0000000414147981 */ /* 0x000f62000c1e9900 */
[CC--:B------:R-:W-:Y:S02]  /*0f20*/  IMAD R27, R15.reuse, R14.reuse, R27 ;  /* 0x0000000e0f1b7224 */ /* 0x0c0fe400078e021b */
[----:B------:R-:W-:Y:S02]  /*0f30*/  IMAD R25, R15, R14, R25 ;  /* 0x0000000e0f197224 */ /* 0x000fe400078e0219 */
[----:B------:R-:W-:-:S04]  /*0f40*/  IMAD.WIDE R14, R29, 0x4, R12 ;  /* 0x000000041d0e7825 */ /* 0x000fc800078e020c */
[--C-:B0-----:R-:W-:Y:S02]  /*0f50*/  IMAD.WIDE R16, R28, 0x4, R12.reuse ;  /* 0x000000041c107825 */ /* 0x101fe400078e020c */
[----:B------:R0:W5:Y:S02]  /*0f60*/  LDG.E.CONSTANT R14, desc[UR4][R14.64] ;  /* 0x000000040e0e7981 */ /* 0x000164000c1e9900 */
[--C-:B------:R-:W-:Y:S02]  /*0f70*/  IMAD.WIDE R28, R26, 0x4, R12.reuse ;  /* 0x000000041a1c7825 */ /* 0x100fe400078e020c */
[----:B------:R1:W5:Y:S02]  /*0f80*/  LDG.E.CONSTANT R16, desc[UR4][R16.64] ;  /* 0x0000000410107981 */ /* 0x000364000c1e9900 */
[--C-:B------:R-:W-:Y:S02]  /*0f90*/  IMAD.WIDE R26, R27, 0x4, R12.reuse ;  /* 0x000000041b1a7825 */ /* 0x100fe400078e020c */
[----:B------:R-:W5:Y:S02]  /*0fa0*/  LDG.E.CONSTANT R28, desc[UR4][R28.64] ;  /* 0x000000041c1c7981 */ /* 0x000f64000c1e9900 */
[----:B------:R-:W-:-:S02]  /*0fb0*/  IMAD.WIDE R12, R25, 0x4, R12 ;  /* 0x00000004190c7825 */ /* 0x000fc400078e020c */
[----:B------:R-:W5:Y:S04]  /*0fc0*/  LDG.E.CONSTANT R26, desc[UR4][R26.64] ;  /* 0x000000041a1a7981 */ /* 0x000f68000c1e9900 */
[----:B------:R1:W5:Y:S01]  /*0fd0*/  LDG.E.CONSTANT R12, desc[UR4][R12.64] ;  /* 0x000000040c0c7981 */ /* 0x000362000c1e9900 */
[----:B------:R-:W-:Y:S01]  /*0fe0*/  FMUL R5, R2, R5 ;  /* 0x0000000502057220 */ /* 0x000fe20000400000 */
[----:B0-----:R-:W-:Y:S01]  /*0ff0*/  FMUL R15, R4, 0.5 ;  /* 0x3f000000040f7820 */ /* 0x001fe20000400000 */
[----:B------:R-:W-:Y:S02]  /*1000*/  FMUL R4, R10, R7 ;  /* 0x000000070a047220 */ /* 0x000fe40000400000 */
[----:B------:R-:W-:Y:S01]  /*1010*/  FADD R23, R23, R5 ;  /* 0x0000000517177221 */ /* 0x000fe20000000000 */
[----:B------:R-:W-:-:S05]  /*1020*/  FMUL R9, R9, 0.5 ;  /* 0x3f00000009097820 */ /* 0x000fca0000400000 */
[----:B------:R-:W-:Y:S01]  /*1030*/  @P5 FSEL R15, R9, RZ, !P0 ;  /* 0x000000ff090f5208 */ /* 0x000fe20004000000 */
[----:B------:R-:W-:-:S04]  /*1040*/  FMUL R9, R6, R7 ;  /* 0x0000000706097220 */ /* 0x000fc80000400000 */
[C---:B------:R-:W-:Y:S01]  /*1050*/  FMUL R19, R15.reuse, R10 ;  /* 0x0000000a0f137220 */ /* 0x040fe20000400000 */
[C---:B-1----:R-:W-:Y:S01]  /*1060*/  FMUL R17, R15.reuse, R8 ;  /* 0x000000080f117220 */ /* 0x042fe20000400000 */
[C---:B------:R-:W-:Y:S01]  /*1070*/  FMUL R13, R15.reuse, R6 ;  /* 0x000000060f0d7220 */ /* 0x040fe20000400000 */
[----:B------:R-:W-:Y:S01]  /*1080*/  FMUL R15, R15, R2 ;  /* 0x000000020f0f7220 */ /* 0x000fe20000400000 */
[----:B------:R-:W-:Y:S01]  /*1090*/  BSSY.RECONVERGENT B0, `(.L_x_18) ;  /* 0x0000020000007945 */ /* 0x000fe20003800200 */
[----:B--2---:R-:W-:Y:S01]  /*10a0*/  FFMA R11, R5, R11, R22 ;  /* 0x0000000b050b7223 */ /* 0x004fe20000000016 */
[----:B------:R-:W-:Y:S01]  /*10b0*/  FMUL R5, R8, R7 ;  /* 0x0000000708057220 */ /* 0x000fe20000400000 */
[----:B------:R-:W-:-:S04]  /*10c0*/  FADD R22, R23, R4 ;  /* 0x0000000417167221 */ /* 0x000fc80000000000 */
[----:B------:R-:W-:Y:S01]  /*10d0*/  FADD R22, R22, R5 ;  /* 0x0000000516167221 */ /* 0x000fe20000000000 */
[----:B------:R-:W-:-:S03]  /*10e0*/  FMUL R7, R2, R7 ;  /* 0x0000000702077220 */ /* 0x000fc60000400000 */
[----:B------:R-:W-:-:S04]  /*10f0*/  FADD R22, R22, R9 ;  /* 0x0000000916167221 */ /* 0x000fc80000000000 */
[----:B------:R-:W-:-:S04]  /*1100*/  FADD R22, R22, R7 ;  /* 0x0000000716167221 */ /* 0x000fc80000000000 */
[----:B------:R-:W-:-:S04]  /*1110*/  FADD R8, R19, R22 ;  /* 0x0000001613087221 */ /* 0x000fc80000000000 */
[----:B------:R-:W-:Y:S01]  /*1120*/  FADD R8, R8, R17 ;  /* 0x0000001108087221 */ /* 0x000fe20000000000 */
[----:B---3--:R-:W-:-:S03]  /*1130*/  FFMA R24, R4, R24, R11 ;  /* 0x0000001804187223 */ /* 0x008fc6000000000b */
[----:B------:R-:W-:Y:S01]  /*1140*/  FADD R8, R8, R13 ;  /* 0x0000000d08087221 */ /* 0x000fe20000000000 */
[----:B----4-:R-:W-:-:S03]  /*1150*/  FFMA R18, R5, R18, R24 ;  /* 0x0000001205127223 */ /* 0x010fc60000000018 */
[----:B------:R-:W-:Y:S01]  /*1160*/  FADD R11, R8, R15 ;  /* 0x0000000f080b7221 */ /* 0x000fe20000000000 */
[----:B-----5:R-:W-:-:S03]  /*1170*/  FFMA R18, R9, R20, R18 ;  /* 0x0000001409127223 */ /* 0x020fc60000000012 */
[----:B------:R-:W0:Y:S01]  /*1180*/  MUFU.RCP R4, R11 ;  /* 0x0000000b00047308 */ /* 0x000e220000001000 */
[----:B------:R-:W-:-:S04]  /*1190*/  FFMA R14, R7, R14, R18 ;  /* 0x0000000e070e7223 */ /* 0x000fc80000000012 */
[----:B------:R-:W-:-:S04]  /*11a0*/  FFMA R16, R19, R16, R14 ;  /* 0x0000001013107223 */ /* 0x000fc8000000000e */
[----:B------:R-:W-:-:S04]  /*11b0*/  FFMA R16, R17, R28, R16 ;  /* 0x0000001c11107223 */ /* 0x000fc80000000010 */
[----:B------:R-:W-:-:S04]  /*11c0*/  FFMA R2, R13, R26, R16 ;  /* 0x0000001a0d027223 */ /* 0x000fc80000000010 */
[----:B------:R-:W-:Y:S01]  /*11d0*/  FFMA R2, R15, R12, R2 ;  /* 0x0000000c0f027223 */ /* 0x000fe20000000002 */
[----:B0-----:R-:W-:-:S03]  /*11e0*/  FFMA R5, -R11, R4, 1 ;  /* 0x3f8000000b057423 */ /* 0x001fc60000000104 */
[----:B------:R-:W0:Y:S01]  /*11f0*/  FCHK P0, R2, R11 ;  /* 0x0000000b02007302 */ /* 0x000e220000000000 */
[----:B------:R-:W-:-:S04]  /*1200*/  FFMA R5, R4, R5, R4 ;  /* 0x0000000504057223 */ /* 0x000fc80000000004 */
[----:B------:R-:W-:-:S04]  /*1210*/  FFMA R4, R2, R5, RZ ;  /* 0x0000000502047223 */ /* 0x000fc800000000ff */
[----:B------:R-:W-:-:S04]  /*1220*/  FFMA R6, -R11, R4, R2 ;  /* 0x000000040b067223 */ /* 0x000fc80000000102 */
[----:B------:R-:W-:Y:S01]  /*1230*/  FFMA R7, R5, R6, R4 ;  /* 0x0000000605077223 */ /* 0x000fe20000000004 */
[----:B0-----:R-:W-:Y:S06]  /*1240*/  @!P0 BRA `(.L_x_19) ;  /* 0x0000000000108947 */ /* 0x001fec0003800000 */
[----:B------:R-:W-:Y:S02]  /*1250*/  MOV R5, R11 ;  /* 0x0000000b00057202 */ /* 0x000fe40000000f00 */
[----:B------:R-:W-:-:S07]  /*1260*/  MOV R6, 0x1280 ;  /* 0x0000128000067802 */ /* 0x000fce0000000f00 */
[----:B------:R-:W-:Y:S05]  /*1270*/  CALL.REL.NOINC `($__internal_1_$__cuda_sm3x_div_rn_noftz_f32_slowpath) ;  /* 0x0000000000207944 */ /* 0x000fea0003c00000 */
[----:B------:R-:W-:-:S07]  /*1280*/  MOV R7, R2 ;  /* 0x0000000200077202 */ /* 0x000fce0000000f00 */
.L_x_19:
[----:B------:R-:W-:Y:S05]  /*1290*/  BSYNC.RECONVERGENT B0 ;  /* 0x0000000000007941 */ /* 0x000fea0003800200 */
.L_x_18:
[----:B------:R-:W0:Y:S01]  /*12a0*/  LDC.64 R4, c[0x0][0x388] ;  /* 0x0000e200ff047b82 */ /* 0x000e220000000a00 */
[----:B------:R-:W1:Y:S02]  /*12b0*/  LDCU UR6, c[0x0][0x398] ;  /* 0x00007300ff0677ac */ /* 0x000e640008000800 */
[----:B-1----:R-:W-:-:S04]  /*12c0*/  IMAD R3, R0, UR6, R3 ;  /* 0x0000000600037c24 */ /* 0x002fc8000f8e0203 */
[----:B0-----:R-:W-:-:S05]  /*12d0*/  IMAD.WIDE R2, R3, 0x4, R4 ;  /* 0x0000000403027825 */ /* 0x001fca00078e0204 */
[----:B------:R-:W-:Y:S01]  /*12e0*/  STG.E desc[UR4][R2.64], R7 ;  /* 0x0000000702007986 */ /* 0x000fe2000c101904 */
[----:B------:R-:W-:Y:S05]  /*12f0*/  EXIT ;  /* 0x000000000000794d */ /* 0x000fea0003800000 */
        .weak           $__internal_1_$__cuda_sm3x_div_rn_noftz_f32_slowpath
        .type           $__internal_1_$__cuda_sm3x_div_rn_noftz_f32_slowpath,@function
        .size           $__internal_1_$__cuda_sm3x_div_rn_noftz_f32_slowpath,(.L_x_55 - $__internal_1_$__cuda_sm3x_div_rn_noftz_f32_slowpath)
$__internal_1_$__cuda_sm3x_div_rn_noftz_f32_slowpath:
[----:B------:R-:W-:Y:S01]  /*1300*/  SHF.R.U32.HI R8, RZ, 0x17, R5 ;  /* 0x00000017ff087819 */ /* 0x000fe20000011605 */
[----:B------:R-:W-:Y:S01]  /*1310*/  BSSY.RECONVERGENT B1, `(.L_x_20) ;  /* 0x0000062000017945 */ /* 0x000fe20003800200 */
[----:B------:R-:W-:Y:S02]  /*1320*/  SHF.R.U32.HI R7, RZ, 0x17, R2 ;  /* 0x00000017ff077819 */ /* 0x000fe40000011602 */
[----:B------:R-:W-:Y:S02]  /*1330*/  LOP3.LUT R12, R8, 0xff, RZ, 0xc0, !PT ;  /* 0x000000ff080c7812 */ /* 0x000fe400078ec0ff */
[----:B------:R-:W-:Y:S02]  /*1340*/  LOP3.LUT R10, R7, 0xff, RZ, 0xc0, !PT ;  /* 0x000000ff070a7812 */ /* 0x000fe400078ec0ff */
[----:B------:R-:W-:Y:S02]  /*1350*/  IADD3 R9, PT, PT, R12, -0x1, RZ ;  /* 0xffffffff0c097810 */ /* 0x000fe40007ffe0ff */
[----:B------:R-:W-:-:S02]  /*1360*/  IADD3 R8, PT, PT, R10, -0x1, RZ ;  /* 0xffffffff0a087810 */ /* 0x000fc40007ffe0ff */
[----:B------:R-:W-:-:S04]  /*1370*/  ISETP.GT.U32.AND P0, PT, R9, 0xfd, PT ;  /* 0x000000fd0900780c */ /* 0x000fc80003f04070 */
[----:B------:R-:W-:-:S13]  /*1380*/  ISETP.GT.U32.OR P0, PT, R8, 0xfd, P0 ;  /* 0x000000fd0800780c */ /* 0x000fda0000704470 */
[----:B------:R-:W-:Y:S01]  /*1390*/  @!P0 MOV R7, RZ ;  /* 0x000000ff00078202 */ /* 0x000fe20000000f00 */
        /* <DEDUP_REMOVED lines=19> */
[----:B------:R-:W-:Y:S01]  /*14d0*/  @P0 MOV R7, RZ ;  /* 0x000000ff00070202 */ /* 0x000fe20000000f00 */
[----:B------:R-:W-:Y:S01]  /*14e0*/  @!P0 FFMA R2, R2, 1.84467440737095516160e+19, RZ ;  /* 0x5f80000002028823 */ /* 0x000fe200000000ff */
[----:B------:R-:W-:Y:S01]  /*14f0*/  @!P0 MOV R7, 0xffffffc0 ;  /* 0xffffffc000078802 */ /* 0x000fe20000000f00 */
[----:B------:R-:W-:-:S03]  /*1500*/  @!P1 FFMA R5, R5, 1.84467440737095516160e+19, RZ ;  /* 0x5f80000005059823 */ /* 0x000fc600000000ff */
[----:B------:R-:W-:-:S07]  /*1510*/  @!P1 IADD3 R7, PT, PT, R7, 0x40, RZ ;  /* 0x0000004007079810 */ /* 0x000fce0007ffe0ff */
.L_x_21:
[----:B------:R-:W-:Y:S01]  /*1520*/  LEA R8, R12, 0xc0800000, 0x17 ;  /* 0xc08000000c087811 */ /* 0x000fe200078eb8ff */
[----:B------:R-:W-:Y:S03]  /*1530*/  BSSY.RECONVERGENT B2, `(.L_x_26) ;  /* 0x0000036000027945 */ /* 0x000fe60003800200 */
[----:B------:R-:W-:Y:S02]  /*1540*/  IADD3 R8, PT, PT, -R8, R5, RZ ;  /* 0x0000000508087210 */ /* 0x000fe40007ffe1ff */
[----:B------:R-:W-:Y:S02]  /*1550*/  IADD3 R5, PT, PT, R10, -0x7f, RZ ;  /* 0xffffff810a057810 */ /* 0x000fe40007ffe0ff */
[----:B------:R0:W1:Y:S01]  /*1560*/  MUFU.RCP R9, R8 ;  /* 0x0000000800097308 */ /* 0x0000620000001000 */
[----:B------:R-:W-:Y:S02]  /*1570*/  FADD.FTZ R11, -R8, -RZ ;  /* 0x800000ff080b7221 */ /* 0x000fe40000010100 */
[C---:B------:R-:W-:Y:S01]  /*1580*/  IMAD R2, R5.reuse, -0x800000, R2 ;  /* 0xff80000005027824 */ /* 0x040fe200078e0202 */
[----:B0-----:R-:W-:-:S04]  /*1590*/  IADD3 R8, PT, PT, R5, 0x7f, -R12 ;  /* 0x0000007f05087810 */ /* 0x001fc80007ffe80c */
[----:B------:R-:W-:Y:S01]  /*15a0*/  IADD3 R8, PT, PT, R8, R7, RZ ;  /* 0x0000000708087210 */ /* 0x000fe20007ffe0ff */
        /* <DEDUP_REMOVED lines=8> */
[----:B------:R-:W-:-:S04]  /*1630*/  LOP3.LUT R5, R5, 0xff, RZ, 0xc0, !PT ;  /* 0x000000ff05057812 */ /* 0x000fc800078ec0ff */
[----:B------:R-:W-:-:S04]  /*1640*/  IADD3 R11, PT, PT, R5, R8, RZ ;  /* 0x00000008050b7210 */ /* 0x000fc80007ffe0ff */
[----:B------:R-:W-:-:S04]  /*1650*/  IADD3 R5, PT, PT, R11, -0x1, RZ ;  /* 0xffffffff0b057810 */ /* 0x000fc80007ffe0ff */
        /* <DEDUP_REMOVED lines=15> */
[----:B------:R-:W-:Y:S02]  /*1750*/  IADD3 R10, PT, PT, R11, 0x20, RZ ;  /* 0x000000200b0a7810 */ /* 0x000fe40007ffe0ff */
[----:B------:R-:W-:-:S02]  /*1760*/  LOP3.LUT R7, R7, 0x800000, RZ, 0xfc, !PT ;  /* 0x0080000007077812 */ /* 0x000fc400078efcff */
[----:B------:R-:W-:Y:S02]  /*1770*/  IADD3 R9, PT, PT, -R11, RZ, RZ ;  /* 0x000000ff0b097210 */ /* 0x000fe40007ffe1ff */
[----:B------:R-:W-:Y:S02]  /*1780*/  SHF.L.U32 R10, R7, R10, RZ ;  /* 0x0000000a070a7219 */ /* 0x000fe400000006ff */
[----:B------:R-:W-:Y:S02]  /*1790*/  FSETP.NEU.FTZ.AND P0, PT, R5, R8, PT ;  /* 0x000000080500720b */ /* 0x000fe40003f1d000 */
[----:B------:R-:W-:Y:S02]  /*17a0*/  SEL R8, R9, RZ, P2 ;  /* 0x000000ff09087207 */ /* 0x000fe40001000000 */
[----:B------:R-:W-:Y:S02]  /*17b0*/  ISETP.NE.AND P1, PT, R10, RZ, P1 ;  /* 0x000000ff0a00720c */ /* 0x000fe40000f25270 */
[----:B------:R-:W-:-:S02]  /*17c0*/  SHF.R.U32.HI R8, RZ, R8, R7 ;  /* 0x00000008ff087219 */ /* 0x000fc40000011607 */
[----:B------:R-:W-:Y:S02]  /*17d0*/  PLOP3.LUT P0, PT, P0, P1, PT, 0xf8, 0x8f ;  /* 0x00000000008f781c */ /* 0x000fe40000703f70 */
[----:B------:R-:W-:Y:S02]  /*17e0*/  SHF.R.U32.HI R10, RZ, 0x1, R8 ;  /* 0x00000001ff0a7819 */ /* 0x000fe40000011608 */
[----:B------:R-:W-:-:S04]  /*17f0*/  SEL R5, RZ, 0x1, !P0 ;  /* 0x00000001ff057807 */ /* 0x000fc80004000000 */
[----:B------:R-:W-:-:S04]  /*1800*/  LOP3.LUT R5, R5, 0x1, R10, 0xf8, !PT ;  /* 0x0000000105057812 */ /* 0x000fc800078ef80a */
[----:B------:R-:W-:-:S04]  /*1810*/  LOP3.LUT R5, R5, R8, RZ, 0xc0, !PT ;  /* 0x0000000805057212 */ /* 0x000fc800078ec0ff */
[----:B------:R-:W-:-:S04]  /*1820*/  IADD3 R5, PT, PT, R10, R5, RZ ;  /* 0x000000050a057210 */ /* 0x000fc80007ffe0ff */
[----:B------:R-:W-:Y:S01]  /*1830*/  LOP3.LUT R2, R5, R2, RZ, 0xfc, !PT ;  /* 0x0000000205027212 */ /* 0x000fe200078efcff */
[----:B------:R-:W-:Y:S06]  /*1840*/  BRA `(.L_x_29) ;  /* 0x0000000000107947 */ /* 0x000fec0003800000 */
.L_x_28:
[----:B------:R-:W-:-:S04]  /*1850*/  LOP3.LUT R2, R2, 0x80000000, RZ, 0xc0, !PT ;  /* 0x8000000002027812 */ /* 0x000fc800078ec0ff */
[----:B------:R-:W-:Y:S01]  /*1860*/  LOP3.LUT R2, R2, 0x7f800000, RZ, 0xfc, !PT ;  /* 0x7f80000002027812 */ /* 0x000fe200078efcff */
[----:B------:R-:W-:Y:S06]  /*1870*/  BRA `(.L_x_29) ;  /* 0x0000000000047947 */ /* 0x000fec0003800000 */
.L_x_27:
[----:B------:R-:W-:-:S07]  /*1880*/  LEA R2, R8, R2, 0x17 ;  /* 0x0000000208027211 */ /* 0x000fce00078eb8ff */
.L_x_29:
[----:B------:R-:W-:Y:S05]  /*1890*/  BSYNC.RECONVERGENT B2 ;  /* 0x0000000000027941 */ /* 0x000fea0003800200 */
.L_x_26:
[----:B------:R-:W-:Y:S05]  /*18a0*/  BRA `(.L_x_30) ;  /* 0x0000000000207947 */ /* 0x000fea0003800000 */
.L_x_25:
[----:B------:R-:W-:-:S04]  /*18b0*/  LOP3.LUT R2, R5, 0x80000000, R2, 0x48, !PT ;  /* 0x8000000005027812 */ /* 0x000fc800078e4802 */
[----:B------:R-:W-:Y:S01]  /*18c0*/  LOP3.LUT R2, R2, 0x7f800000, RZ, 0xfc, !PT ;  /* 0x7f80000002027812 */ /* 0x000fe200078efcff */
[----:B------:R-:W-:Y:S06]  /*18d0*/  BRA `(.L_x_30) ;  /* 0x0000000000147947 */ /* 0x000fec0003800000 */
.L_x_24:
[----:B------:R-:W-:Y:S01]  /*18e0*/  LOP3.LUT R2, R5, 0x80000000, R2, 0x48, !PT ;  /* 0x8000000005027812 */ /* 0x000fe200078e4802 */
[----:B------:R-:W-:Y:S06]  /*18f0*/  BRA `(.L_x_30) ;  /* 0x00000000000c7947 */ /* 0x000fec0003800000 */
.L_x_23:
[----:B------:R-:W0:Y:S01]  /*1900*/  MUFU.RSQ R2, -QNAN ;  /* 0xffc0000000027908 */ /* 0x000e220000001400 */
[----:B------:R-:W-:Y:S05]  /*1910*/  BRA `(.L_x_30) ;  /* 0x0000000000047947 */ /* 0x000fea0003800000 */
.L_x_22:
[----:B------:R-:W-:-:S07]  /*1920*/  FADD.FTZ R2, R2, R5 ;  /* 0x0000000502027221 */ /* 0x000fce0000010000 */
.L_x_30:
[----:B------:R-:W-:Y:S05]  /*1930*/  BSYNC.RECONVERGENT B1 ;  /* 0x0000000000017941 */ /* 0x000fea0003800200 */
.L_x_20:
[----:B------:R-:W-:-:S04]  /*1940*/  HFMA2 R7, -RZ, RZ, 0, 0 ;  /* 0x00000000ff077431 */ /* 0x000fc800000001ff */
[----:B0-----:R-:W-:Y:S05]  /*1950*/  RET.REL.NODEC R6 `(_Z14resize_bicubicPKfPfiiii) ;  /* 0xffffffe406a87950 */ /* 0x001fea0003c3ffff */
.L_x_31:
        /* <DEDUP_REMOVED lines=10> */
.L_x_55:


//--------------------- .text._Z15resize_bilinearPKfPfiiii --------------------------
	.section	.text._Z15resize_bilinearPKfPfiiii,"ax",@progbits
	.align	128
        .global         _Z15resize_bilinearPKfPfiiii
        .type           _Z15resize_bilinearPKfPfiiii,@function
        .size           _Z15resize_bilinearPKfPfiiii,(.L_x_56 - _Z15resize_bilinearPKfPfiiii)
        .other          _Z15resize_bilinearPKfPfiiii,@"STO_CUDA_ENTRY STV_DEFAULT"
_Z15resize_bilinearPKfPfiiii:
.text._Z15resize_bilinearPKfPfiiii:
        /* <DEDUP_REMOVED lines=25> */
[----:B------:R-:W-:Y:S05]  /*0190*/  CALL.REL.NOINC `($__internal_2_$__cuda_sm3x_div_rn_noftz_f32_slowpath) ;  /* 0x0000000000ec7944 */ /* 0x000fea0003c00000 */
[----:B------:R-:W-:-:S07]  /*01a0*/  IMAD.MOV.U32 R4, RZ, RZ, R0 ;  /* 0x000000ffff047224 */ /* 0x000fce00078e0000 */
.L_x_32:
        /* <DEDUP_REMOVED lines=14> */
[----:B------:R-:W-:Y:S05]  /*0290*/  CALL.REL.NOINC `($__internal_2_$__cuda_sm3x_div_rn_noftz_f32_slowpath) ;  /* 0x0000000000ac7944 */ /* 0x000fea0003c00000 */
[----:B------:R-:W-:-:S07]  /*02a0*/  IMAD.MOV.U32 R8, RZ, RZ, R0 ;  /* 0x000000ffff087224 */ /* 0x000fce00078e0000 */
.L_x_33:
[----:B------:R-:W0:Y:S01]  /*02b0*/  LDC.64 R6, c[0x0][0x390] ;  /* 0x0000e400ff067b82 */ /* 0x000e220000000a00 */
[----:B------:R-:W-:Y:S01]  /*02c0*/  I2FP.F32.U32 R3, R2 ;  /* 0x0000000200037245 */ /* 0x000fe20000201000 */
[----:B------:R-:W1:Y:S01]  /*02d0*/  LDCU UR6, c[0x0][0x398] ;  /* 0x00007300ff0677ac */ /* 0x000e620008000800 */
[----:B------:R-:W-:-:S03]  /*02e0*/  I2FP.F32.S32 R9, R5 ;  /* 0x0000000500097245 */ /* 0x000fc60000201400 */
[----:B------:R-:W-:Y:S02]  /*02f0*/  FMUL R0, R3, R8 ;  /* 0x0000000803007220 */ /* 0x000fe40000400000 */
[----:B------:R-:W-:Y:S02]  /*0300*/  FMUL R4, R9, R4 ;  /* 0x0000000409047220 */ /* 0x000fe40000400000 */
[----:B------:R-:W2:Y:S01]  /*0310*/  F2I.TRUNC.NTZ R3, R0 ;  /* 0x0000000000037305 */ /* 0x000ea2000020f100 */
[----:B------:R-:W3:Y:S07]  /*0320*/  LDC.64 R8, c[0x0][0x380] ;  /* 0x0000e000ff087b82 */ /* 0x000eee0000000a00 */
[----:B------:R-:W4:Y:S01]  /*0330*/  F2I.TRUNC.NTZ R11, R4 ;  /* 0x00000004000b7305 */ /* 0x000f22000020f100 */
[----:B0-----:R-:W-:-:S02]  /*0340*/  VIADD R12, R7, 0xffffffff ;  /* 0xffffffff070c7836 */ /* 0x001fc40000000000 */
[----:B------:R-:W-:-:S03]  /*0350*/  VIADD R10, R6, 0xffffffff ;  /* 0xffffffff060a7836 */ /* 0x000fc60000000000 */
[----:B--2---:R-:W-:Y:S02]  /*0360*/  VIADDMNMX R12, R3, 0x1, R12, PT ;  /* 0x00000001030c7846 */ /* 0x004fe4000380010c */
[----:B----4-:R-:W-:-:S03]  /*0370*/  VIADDMNMX R7, R11, 0x1, R10, PT ;  /* 0x000000010b077846 */ /* 0x010fc6000380010a */
[CC--:B------:R-:W-:Y:S02]  /*0380*/  IMAD R15, R12.reuse, R6.reuse, R11 ;  /* 0x000000060c0f7224 */ /* 0x0c0fe400078e020b */
[-CC-:B------:R-:W-:Y:S02]  /*0390*/  IMAD R17, R12, R6.reuse, R7.reuse ;  /* 0x000000060c117224 */ /* 0x180fe400078e0207 */
[----:B------:R-:W-:Y:S02]  /*03a0*/  IMAD R13, R3, R6, R7 ;  /* 0x00000006030d7224 */ /* 0x000fe400078e0207 */
[----:B---3--:R-:W-:-:S04]  /*03b0*/  IMAD.WIDE R16, R17, 0x4, R8 ;  /* 0x0000000411107825 */ /* 0x008fc800078e0208 */
[----:B------:R-:W-:Y:S02]  /*03c0*/  IMAD.WIDE R14, R15, 0x4, R8 ;  /* 0x000000040f0e7825 */ /* 0x000fe400078e0208 */
[----:B------:R-:W2:Y:S02]  /*03d0*/  LDG.E.CONSTANT R16, desc[UR4][R16.64] ;  /* 0x0000000410107981 */ /* 0x000ea4000c1e9900 */
[----:B------:R-:W-:Y:S02]  /*03e0*/  IMAD R7, R3, R6, R11 ;  /* 0x0000000603077224 */ /* 0x000fe400078e020b */
[--C-:B------:R-:W-:Y:S01]  /*03f0*/  IMAD.WIDE R12, R13, 0x4, R8.reuse ;  /* 0x000000040d0c7825 */ /* 0x100fe200078e0208 */
[----:B------:R-:W3:Y:S03]  /*0400*/  LDG.E.CONSTANT R14, desc[UR4][R14.64] ;  /* 0x000000040e0e7981 */ /* 0x000ee6000c1e9900 */
[----:B------:R-:W-:-:S02]  /*0410*/  IMAD.WIDE R8, R7, 0x4, R8 ;  /* 0x0000000407087825 */ /* 0x000fc400078e0208 */
[----:B------:R-:W4:Y:S01]  /*0420*/  LDG.E.CONSTANT R12, desc[UR4][R12.64] ;  /* 0x000000040c0c7981 */ /* 0x000f22000c1e9900 */
[----:B------:R-:W0:Y:S03]  /*0430*/  LDC.64 R6, c[0x0][0x388] ;  /* 0x0000e200ff067b82 */ /* 0x000e260000000a00 */
[----:B------:R1:W5:Y:S01]  /*0440*/  LDG.E.CONSTANT R8, desc[UR4][R8.64] ;  /* 0x0000000408087981 */ /* 0x000362000c1e9900 */
[----:B------:R-:W-:Y:S02]  /*0450*/  I2FP.F32.S32 R11, R11 ;  /* 0x0000000b000b7245 */ /* 0x000fe40000201400 */
[----:B------:R-:W-:-:S03]  /*0460*/  I2FP.F32.S32 R3, R3 ;  /* 0x0000000300037245 */ /* 0x000fc60000201400 */
[----:B------:R-:W-:-:S04]  /*0470*/  FADD R11, R4, -R11 ;  /* 0x8000000b040b7221 */ /* 0x000fc80000000000 */
[----:B------:R-:W-:Y:S01]  /*0480*/  FADD R19, -R11, 1 ;  /* 0x3f8000000b137421 */ /* 0x000fe20000000100 */
[----:B------:R-:W-:Y:S01]  /*0490*/  FADD R3, R0, -R3 ;  /* 0x8000000300037221 */ /* 0x000fe20000000000 */
[----:B-1----:R-:W-:-:S04]  /*04a0*/  IMAD R9, R2, UR6, R5 ;  /* 0x0000000602097c24 */ /* 0x002fc8000f8e0205 */
[----:B0-----:R-:W-:-:S04]  /*04b0*/  IMAD.WIDE R6, R9, 0x4, R6 ;  /* 0x0000000409067825 */ /* 0x001fc800078e0206 */
[----:B--2---:R-:W-:-:S04]  /*04c0*/  FMUL R17, R11, R16 ;  /* 0x000000100b117220 */ /* 0x004fc80000400000 */
[----:B---3--:R-:W-:Y:S01]  /*04d0*/  FFMA R14, R14, R19, R17 ;  /* 0x000000130e0e7223 */ /* 0x008fe20000000011 */
[----:B----4-:R-:W-:-:S03]  /*04e0*/  FMUL R11, R11, R12 ;  /* 0x0000000c0b0b7220 */ /* 0x010fc60000400000 */
[C---:B------:R-:W-:Y:S01]  /*04f0*/  FMUL R5, R3.reuse, R14 ;  /* 0x0000000e03057220 */ /* 0x040fe20000400000 */
[----:B------:R-:W-:Y:S01]  /*0500*/  FADD R3, -R3, 1 ;  /* 0x3f80000003037421 */ /* 0x000fe20000000100 */
[----:B-----5:R-:W-:-:S04]  /*0510*/  FFMA R8, R8, R19, R11 ;  /* 0x0000001308087223 */ /* 0x020fc8000000000b */
[----:B------:R-:W-:-:S05]  /*0520*/  FFMA R3, R8, R3, R5 ;  /* 0x0000000308037223 */ /* 0x000fca0000000005 */
[----:B------:R-:W-:Y:S01]  /*0530*/  STG.E desc[UR4][R6.64], R3 ;  /* 0x0000000306007986 */ /* 0x000fe2000c101904 */
[----:B------:R-:W-:Y:S05]  /*0540*/  EXIT ;  /* 0x000000000000794d */ /* 0x000fea0003800000 */
        .weak           $__internal_2_$__cuda_sm3x_div_rn_noftz_f32_slowpath
        .type           $__internal_2_$__cuda_sm3x_div_rn_noftz_f32_slowpath,@function
        .size           $__internal_2_$__cuda_sm3x_div_rn_noftz_f32_slowpath,(.L_x_56 - $__internal_2_$__cuda_sm3x_div_rn_noftz_f32_slowpath)
$__internal_2_$__cuda_sm3x_div_rn_noftz_f32_slowpath:
[----:B------:R-:W-:Y:S02]  /*0550*/  SHF.R.U32.HI R8, RZ, 0x17, R3 ;  /* 0x00000017ff087819 */ /* 0x000fe40000011603 */
[----:B------:R-:W-:Y:S02]  /*0560*/  SHF.R.U32.HI R7, RZ, 0x17, R0 ;  /* 0x00000017ff077819 */ /* 0x000fe40000011600 */
[----:B------:R-:W-:Y:S02]  /*0570*/  LOP3.LUT R12, R8, 0xff, RZ, 0xc0, !PT ;  /* 0x000000ff080c7812 */ /* 0x000fe400078ec0ff */
[----:B------:R-:W-:Y:S02]  /*0580*/  LOP3.LUT R10, R7, 0xff, RZ, 0xc0, !PT ;  /* 0x000000ff070a7812 */ /* 0x000fe400078ec0ff */
[----:B------:R-:W-:-:S03]  /*0590*/  IADD3 R9, PT, PT, R12, -0x1, RZ ;  /* 0xffffffff0c097810 */ /* 0x000fc60007ffe0ff */
[----:B------:R-:W-:Y:S01]  /*05a0*/  VIADD R8, R10, 0xffffffff ;  /* 0xffffffff0a087836 */ /* 0x000fe20000000000 */
        /* <DEDUP_REMOVED lines=22> */
[----:B------:R-:W-:Y:S01]  /*0710*/  @P0 IMAD.MOV.U32 R7, RZ, RZ, RZ ;  /* 0x000000ffff070224 */ /* 0x000fe200078e00ff */
[----:B------:R-:W-:Y:S01]  /*0720*/  @!P0 MOV R7, 0xffffffc0 ;  /* 0xffffffc000078802 */ /* 0x000fe20000000f00 */
[----:B------:R-:W-:Y:S01]  /*0730*/  @!P0 FFMA R0, R0, 1.84467440737095516160e+19, RZ ;  /* 0x5f80000000008823 */ /* 0x000fe200000000ff */
[----:B------:R-:W-:-:S03]  /*0740*/  @!P1 FFMA R3, R3, 1.84467440737095516160e+19, RZ ;  /* 0x5f80000003039823 */ /* 0x000fc600000000ff */
[----:B------:R-:W-:-:S07]  /*0750*/  @!P1 VIADD R7, R7, 0x40 ;  /* 0x0000004007079836 */ /* 0x000fce0000000000 */
.L_x_34:
[----:B------:R-:W-:-:S05]  /*0760*/  LEA R8, R12, 0xc0800000, 0x17 ;  /* 0xc08000000c087811 */ /* 0x000fca00078eb8ff */
[----:B------:R-:W-:Y:S02]  /*0770*/  IMAD.IADD R8, R3, 0x1, -R8 ;  /* 0x0000000103087824 */ /* 0x000fe400078e0a08 */
[----:B------:R-:W-:Y:S02]  /*0780*/  VIADD R3, R10, 0xffffff81 ;  /* 0xffffff810a037836 */ /* 0x000fe40000000000 */
[----:B------:R0:W1:Y:S01]  /*0790*/  MUFU.RCP R9, R8 ;  /* 0x0000000800097308 */ /* 0x0000620000001000 */
[----:B------:R-:W-:Y:S01]  /*07a0*/  FADD.FTZ R11, -R8, -RZ ;  /* 0x800000ff080b7221 */ /* 0x000fe20000010100 */
        /* <DEDUP_REMOVED lines=29> */
[----:B------:R-:W-:Y:S01]  /*0980*/  IADD3 R10, PT, PT, R11, 0x20, RZ ;  /* 0x000000200b0a7810 */ /* 0x000fe20007ffe0ff */
[----:B------:R-:W-:Y:S01]  /*0990*/  IMAD.MOV R9, RZ, RZ, -R11 ;  /* 0x000000ffff097224 */ /* 0x000fe200078e0a0b */
[----:B------:R-:W-:-:S02]  /*09a0*/  LOP3.LUT R7, R7, 0x800000, RZ, 0xfc, !PT ;  /* 0x0080000007077812 */ /* 0x000fc400078efcff */
[----:B------:R-:W-:Y:S02]  /*09b0*/  FSETP.NEU.FTZ.AND P0, PT, R3, R8, PT ;  /* 0x000000080300720b */ /* 0x000fe40003f1d000 */
[----:B------:R-:W-:Y:S02]  /*09c0*/  SHF.L.U32 R10, R7, R10, RZ ;  /* 0x0000000a070a7219 */ /* 0x000fe400000006ff */
[----:B------:R-:W-:Y:S02]  /*09d0*/  SEL R8, R9, RZ, P2 ;  /* 0x000000ff09087207 */ /* 0x000fe40001000000 */
[----:B------:R-:W-:Y:S02]  /*09e0*/  ISETP.NE.AND P1, PT, R10, RZ, P1 ;  /* 0x000000ff0a00720c */ /* 0x000fe40000f25270 */
[----:B------:R-:W-:Y:S02]  /*09f0*/  SHF.R.U32.HI R8, RZ, R8, R7 ;  /* 0x00000008ff087219 */ /* 0x000fe40000011607 */
[----:B------:R-:W-:-:S02]  /*0a00*/  PLOP3.LUT P0, PT, P0, P1, PT, 0xf8, 0x8f ;  /* 0x00000000008f781c */ /* 0x000fc40000703f70 */
[----:B------:R-:W-:Y:S02]  /*0a10*/  SHF.R.U32.HI R10, RZ, 0x1, R8 ;  /* 0x00000001ff0a7819 */ /* 0x000fe40000011608 */
[----:B------:R-:W-:-:S04]  /*0a20*/  SEL R3, RZ, 0x1, !P0 ;  /* 0x00000001ff037807 */ /* 0x000fc80004000000 */
[----:B------:R-:W-:-:S04]  /*0a30*/  LOP3.LUT R3, R3, 0x1, R10, 0xf8, !PT ;  /* 0x0000000103037812 */ /* 0x000fc800078ef80a */
[----:B------:R-:W-:-:S05]  /*0a40*/  LOP3.LUT R3, R3, R8, RZ, 0xc0, !PT ;  /* 0x0000000803037212 */ /* 0x000fca00078ec0ff */
[----:B------:R-:W-:-:S05]  /*0a50*/  IMAD.IADD R3, R10, 0x1, R3 ;  /* 0x000000010a037824 */ /* 0x000fca00078e0203 */
[----:B------:R-:W-:Y:S01]  /*0a60*/  LOP3.LUT R0, R3, R0, RZ, 0xfc, !PT ;  /* 0x0000000003007212 */ /* 0x000fe200078efcff */
[----:B------:R-:W-:Y:S06]  /*0a70*/  BRA `(.L_x_41) ;  /* 0x0000000000347947 */ /* 0x000fec0003800000 */
.L_x_40:
[----:B------:R-:W-:-:S04]  /*0a80*/  LOP3.LUT R0, R0, 0x80000000, RZ, 0xc0, !PT ;  /* 0x8000000000007812 */ /* 0x000fc800078ec0ff */
[----:B------:R-:W-:Y:S01]  /*0a90*/  LOP3.LUT R0, R0, 0x7f800000, RZ, 0xfc, !PT ;  /* 0x7f80000000007812 */ /* 0x000fe200078efcff */
[----:B------:R-:W-:Y:S06]  /*0aa0*/  BRA `(.L_x_41) ;  /* 0x0000000000287947 */ /* 0x000fec0003800000 */
.L_x_39:
[----:B------:R-:W-:Y:S01]  /*0ab0*/  LEA R0, R8, R0, 0x17 ;  /* 0x0000000008007211 */ /* 0x000fe200078eb8ff */
[----:B------:R-:W-:Y:S06]  /*0ac0*/  BRA `(.L_x_41) ;  /* 0x0000000000207947 */ /* 0x000fec0003800000 */
.L_x_38:
[----:B------:R-:W-:-:S04]  /*0ad0*/  LOP3.LUT R0, R3, 0x80000000, R0, 0x48, !PT ;  /* 0x8000000003007812 */ /* 0x000fc800078e4800 */
[----:B------:R-:W-:Y:S01]  /*0ae0*/  LOP3.LUT R0, R0, 0x7f800000, RZ, 0xfc, !PT ;  /* 0x7f80000000007812 */ /* 0x000fe200078efcff */
[----:B------:R-:W-:Y:S06]  /*0af0*/  BRA `(.L_x_41) ;  /* 0x0000000000147947 */ /* 0x000fec0003800000 */
.L_x_37:
[----:B------:R-:W-:Y:S01]  /*0b00*/  LOP3.LUT R0, R3, 0x80000000, R0, 0x48, !PT ;  /* 0x8000000003007812 */ /* 0x000fe200078e4800 */
[----:B------:R-:W-:Y:S06]  /*0b10*/  BRA `(.L_x_41) ;  /* 0x00000000000c7947 */ /* 0x000fec0003800000 */
.L_x_36:
[----:B------:R-:W0:Y:S01]  /*0b20*/  MUFU.RSQ R0, -QNAN ;  /* 0xffc0000000007908 */ /* 0x000e220000001400 */
[----:B------:R-:W-:Y:S05]  /*0b30*/  BRA `(.L_x_41) ;  /* 0x0000000000047947 */ /* 0x000fea0003800000 */
.L_x_35:
[----:B------:R-:W-:-:S07]  /*0b40*/  FADD.FTZ R0, R0, R3 ;  /* 0x0000000300007221 */ /* 0x000fce0000010000 */
.L_x_41:
[----:B------:R-:W-:-:S04]  /*0b50*/  IMAD.MOV.U32 R7, RZ, RZ, 0x0 ;  /* 0x00000000ff077424 */ /* 0x000fc800078e00ff */
[----:B0-----:R-:W-:Y:S05]  /*0b60*/  RET.REL.NODEC R6 `(_Z15resize_bilinearPKfPfiiii) ;  /* 0xfffffff406247950 */ /* 0x001fea0003c3ffff */
.L_x_42:
        /* <DEDUP_REMOVED lines=9> */
.L_x_56:


//--------------------- .text._Z14resize_nearestPKfPfiiii --------------------------
	.section	.text._Z14resize_nearestPKfPfiiii,"ax",@progbits
	.align	128
        .global         _Z14resize_nearestPKfPfiiii
        .type           _Z14resize_nearestPKfPfiiii,@function
        .size           _Z14resize_nearestPKfPfiiii,(.L_x_57 - _Z14resize_nearestPKfPfiiii)
        .other          _Z14resize_nearestPKfPfiiii,@"STO_CUDA_ENTRY STV_DEFAULT"
_Z14resize_nearestPKfPfiiii:
.text._Z14resize_nearestPKfPfiiii:
        /* <DEDUP_REMOVED lines=25> */
[----:B------:R-:W-:Y:S05]  /*0190*/  CALL.REL.NOINC `($__internal_3_$__cuda_sm3x_div_rn_noftz_f32_slowpath) ;  /* 0x0000000000987944 */ /* 0x000fea0003c00000 */
[----:B------:R-:W-:-:S07]  /*01a0*/  IMAD.MOV.U32 R4, RZ, RZ, R0 ;  /* 0x000000ffff047224 */ /* 0x000fce00078e0000 */
.L_x_43:
        /* <DEDUP_REMOVED lines=14> */
[----:B------:R-:W-:Y:S05]  /*0290*/  CALL.REL.NOINC `($__internal_3_$__cuda_sm3x_div_rn_noftz_f32_slowpath) ;  /* 0x0000000000587944 */ /* 0x000fea0003c00000 */
[----:B------:R-:W-:-:S07]  /*02a0*/  IMAD.MOV.U32 R6, RZ, RZ, R0 ;  /* 0x000000ffff067224 */ /* 0x000fce00078e0000 */
.L_x_44:
[----:B------:R-:W-:Y:S01]  /*02b0*/  I2FP.F32.U32 R3, R2 ;  /* 0x0000000200037245 */ /* 0x000fe20000201000 */
[----:B------:R-:W0:Y:S01]  /*02c0*/  LDC.64 R10, c[0x0][0x390] ;  /* 0x0000e400ff0a7b82 */ /* 0x000e220000000a00 */
[----:B------:R-:W1:Y:S03]  /*02d0*/  LDCU UR6, c[0x0][0x398] ;  /* 0x00007300ff0677ac */ /* 0x000e660008000800 */
[----:B------:R-:W-:Y:S01]  /*02e0*/  FFMA R0, R3, R6, 0.5 ;  /* 0x3f00000003007423 */ /* 0x000fe20000000006 */
[----:B------:R-:W-:-:S03]  /*02f0*/  I2FP.F32.S32 R3, R5 ;  /* 0x0000000500037245 */ /* 0x000fc60000201400 */
[----:B------:R-:W2:Y:S02]  /*0300*/  LDC.64 R6, c[0x0][0x380] ;  /* 0x0000e000ff067b82 */ /* 0x000ea40000000a00 */
[----:B------:R-:W-:Y:S01]  /*0310*/  FFMA R3, R3, R4, 0.5 ;  /* 0x3f00000003037423 */ /* 0x000fe20000000004 */
[----:B------:R-:W3:Y:S08]  /*0320*/  F2I.TRUNC.NTZ R0, R0 ;  /* 0x0000000000007305 */ /* 0x000ef0000020f100 */
[----:B------:R-:W4:Y:S01]  /*0330*/  F2I.TRUNC.NTZ R3, R3 ;  /* 0x0000000300037305 */ /* 0x000f22000020f100 */
[----:B---3--:R-:W-:-:S04]  /*0340*/  VIMNMX R4, PT, PT, RZ, R0, !PT ;  /* 0x00000000ff047248 */ /* 0x008fc80007fe0100 */
[----:B0-----:R-:W-:Y:S02]  /*0350*/  VIADDMNMX R4, R11, 0xffffffff, R4, PT ;  /* 0xffffffff0b047846 */ /* 0x001fe40003800104 */
[----:B----4-:R-:W-:-:S04]  /*0360*/  VIMNMX R9, PT, PT, RZ, R3, !PT ;  /* 0x00000003ff097248 */ /* 0x010fc80007fe0100 */
[----:B------:R-:W-:-:S05]  /*0370*/  VIADDMNMX R9, R10, 0xffffffff, R9, PT ;  /* 0xffffffff0a097846 */ /* 0x000fca0003800109 */
[----:B------:R-:W-:-:S04]  /*0380*/  IMAD R9, R4, R10, R9 ;  /* 0x0000000a04097224 */ /* 0x000fc800078e0209 */
[----:B--2---:R-:W-:Y:S02]  /*0390*/  IMAD.WIDE R6, R9, 0x4, R6 ;  /* 0x0000000409067825 */ /* 0x004fe400078e0206 */
[----:B------:R-:W0:Y:S04]  /*03a0*/  LDC.64 R8, c[0x0][0x388] ;  /* 0x0000e200ff087b82 */ /* 0x000e280000000a00 */
[----:B------:R-:W2:Y:S01]  /*03b0*/  LDG.E.CONSTANT R7, desc[UR4][R6.64] ;  /* 0x0000000406077981 */ /* 0x000ea2000c1e9900 */
[----:B-1----:R-:W-:-:S04]  /*03c0*/  IMAD R3, R2, UR6, R5 ;  /* 0x0000000602037c24 */ /* 0x002fc8000f8e0205 */
[----:B0-----:R-:W-:-:S05]  /*03d0*/  IMAD.WIDE R2, R3, 0x4, R8 ;  /* 0x0000000403027825 */ /* 0x001fca00078e0208 */
[----:B--2---:R-:W-:Y:S01]  /*03e0*/  STG.E desc[UR4][R2.64], R7 ;  /* 0x0000000702007986 */ /* 0x004fe2000c101904 */
[----:B------:R-:W-:Y:S05]  /*03f0*/  EXIT ;  /* 0x000000000000794d */ /* 0x000fea0003800000 */
        .weak           $__internal_3_$__cuda_sm3x_div_rn_noftz_f32_slowpath
        .type           $__internal_3_$__cuda_sm3x_div_rn_noftz_f32_slowpath,@function
        .size           $__internal_3_$__cuda_sm3x_div_rn_noftz_f32_slowpath,(.L_x_57 - $__internal_3_$__cuda_sm3x_div_rn_noftz_f32_slowpath)
$__internal_3_$__cuda_sm3x_div_rn_noftz_f32_slowpath:
[----:B------:R-:W-:Y:S02]  /*0400*/  SHF.R.U32.HI R8, RZ, 0x17, R3 ;  /* 0x00000017ff087819 */ /* 0x000fe40000011603 */
        /* <DEDUP_REMOVED lines=32> */
.L_x_45:
[----:B------:R-:W-:-:S05]  /*0610*/  LEA R8, R12, 0xc0800000, 0x17 ;  /* 0xc08000000c087811 */ /* 0x000fca00078eb8ff */
        /* <DEDUP_REMOVED lines=49> */
.L_x_51:
[----:B------:R-:W-:-:S04]  /*0930*/  LOP3.LUT R0, R0, 0x80000000, RZ, 0xc0, !PT ;  /* 0x8000000000007812 */ /* 0x000fc800078ec0ff */
[----:B------:R-:W-:Y:S01]  /*0940*/  LOP3.LUT R0, R0, 0x7f800000, RZ, 0xfc, !PT ;  /* 0x7f80000000007812 */ /* 0x000fe200078efcff */
[----:B------:R-:W-:Y:S06]  /*0950*/  BRA `(.L_x_52) ;  /* 0x0000000000287947 */ /* 0x000fec0003800000 */
.L_x_50:
[----:B------:R-:W-:Y:S01]  /*0960*/  IMAD R0, R8, 0x800000, R0 ;  /* 0x0080000008007824 */ /* 0x000fe200078e0200 */
[----:B------:R-:W-:Y:S06]  /*0970*/  BRA `(.L_x_52) ;  /* 0x0000000000207947 */ /* 0x000fec0003800000 */
.L_x_49:
[----:B------:R-:W-:-:S04]  /*0980*/  LOP3.LUT R0, R3, 0x80000000, R0, 0x48, !PT ;  /* 0x8000000003007812 */ /* 0x000fc800078e4800 */
[----:B------:R-:W-:Y:S01]  /*0990*/  LOP3.LUT R0, R0, 0x7f800000, RZ, 0xfc, !PT ;  /* 0x7f80000000007812 */ /* 0x000fe200078efcff */
[----:B------:R-:W-:Y:S06]  /*09a0*/  BRA `(.L_x_52) ;  /* 0x0000000000147947 */ /* 0x000fec0003800000 */
.L_x_48:
[----:B------:R-:W-:Y:S01]  /*09b0*/  LOP3.LUT R0, R3, 0x80000000, R0, 0x48, !PT ;  /* 0x8000000003007812 */ /* 0x000fe200078e4800 */
[----:B------:R-:W-:Y:S06]  /*09c0*/  BRA `(.L_x_52) ;  /* 0x00000000000c7947 */ /* 0x000fec0003800000 */
.L_x_47:
[----:B------:R-:W0:Y:S01]  /*09d0*/  MUFU.RSQ R0, -QNAN ;  /* 0xffc0000000007908 */ /* 0x000e220000001400 */
[----:B------:R-:W-:Y:S05]  /*09e0*/  BRA `(.L_x_52) ;  /* 0x0000000000047947 */ /* 0x000fea0003800000 */
.L_x_46:
[----:B------:R-:W-:-:S07]  /*09f0*/  FADD.FTZ R0, R0, R3 ;  /* 0x0000000300007221 */ /* 0x000fce0000010000 */
.L_x_52:
[----:B------:R-:W-:-:S04]  /*0a00*/  IMAD.MOV.U32 R7, RZ, RZ, 0x0 ;  /* 0x00000000ff077424 */ /* 0x000fc800078e00ff */
[----:B0-----:R-:W-:Y:S05]  /*0a10*/  RET.REL.NODEC R6 `(_Z14resize_nearestPKfPfiiii) ;  /* 0xfffffff406787950 */ /* 0x001fea0003c3ffff */
.L_x_53:
        /* <DEDUP_REMOVED lines=14> */
.L_x_57:


//--------------------- .nv.shared.reserved.0     --------------------------
	.section	.nv.shared.reserved.0,"aw",@nobits
	.weak		__nv_reservedSMEM_offset_0_alias
	.size		__nv_reservedSMEM_offset_0_alias, 0, 64
	.other		__nv_reservedSMEM_offset_0_alias,@"STO_CUDA_RESERVED_SHARED STV_DEFAULT"
__nv_reservedSMEM_offset_0_alias:
	.zero		0
	.zero		64


//--------------------- .nv.constant0._Z14resize_textureyPfii --------------------------
	.section	.nv.constant0._Z14resize_textureyPfii,"a",@progbits
	.sectionflags	@""
	.align	4
.nv.constant0._Z14resize_textureyPfii:
	.zero		920


//--------------------- .nv.constant0._Z14resize_bicubicPKfPfiiii --------------------------
	.section	.nv.constant0._Z14resize_bicubicPKfPfiiii,"a",@progbits
	.sectionflags	@""
	.align	4
.nv.constant0._Z14resize_bicubicPKfPfiiii:
	.zero		928


//--------------------- .nv.constant0._Z15resize_bilinearPKfPfiiii --------------------------
	.section	.nv.constant0._Z15resize_bilinearPKfPfiiii,"a",@progbits
	.sectionflags	@""
	.align	4
.nv.constant0._Z15resize_bilinearPKfPfiiii:
	.zero		928


//--------------------- .nv.constant0._Z14resize_nearestPKfPfiiii --------------------------
	.section	.nv.constant0._Z14resize_nearestPKfPfiiii,"a",@progbits
	.sectionflags	@""
	.align	4
.nv.constant0._Z14resize_nearestPKfPfiiii:
	.zero		928


//--------------------- SYMBOLS --------------------------

	.type		.nv.reservedSmem.offset0,@object
	.size		.nv.reservedSmem.offset0,0x4
